//
// Generated by NVIDIA NVVM Compiler
//
// Compiler Build ID: CL-36424714
// Cuda compilation tools, release 13.0, V13.0.88
// Based on NVVM 20.0.0
//

.version 9.0
.target sm_100
.address_size 64

	// .globl	_Z16convAttnBackwardPfS_PKfS1_S1_iiiiiii

.visible .entry _Z16convAttnBackwardPfS_PKfS1_S1_iiiiiii(
	.param .u64 .ptr .align 1 _Z16convAttnBackwardPfS_PKfS1_S1_iiiiiii_param_0,
	.param .u64 .ptr .align 1 _Z16convAttnBackwardPfS_PKfS1_S1_iiiiiii_param_1,
	.param .u64 .ptr .align 1 _Z16convAttnBackwardPfS_PKfS1_S1_iiiiiii_param_2,
	.param .u64 .ptr .align 1 _Z16convAttnBackwardPfS_PKfS1_S1_iiiiiii_param_3,
	.param .u64 .ptr .align 1 _Z16convAttnBackwardPfS_PKfS1_S1_iiiiiii_param_4,
	.param .u32 _Z16convAttnBackwardPfS_PKfS1_S1_iiiiiii_param_5,
	.param .u32 _Z16convAttnBackwardPfS_PKfS1_S1_iiiiiii_param_6,
	.param .u32 _Z16convAttnBackwardPfS_PKfS1_S1_iiiiiii_param_7,
	.param .u32 _Z16convAttnBackwardPfS_PKfS1_S1_iiiiiii_param_8,
	.param .u32 _Z16convAttnBackwardPfS_PKfS1_S1_iiiiiii_param_9,
	.param .u32 _Z16convAttnBackwardPfS_PKfS1_S1_iiiiiii_param_10,
	.param .u32 _Z16convAttnBackwardPfS_PKfS1_S1_iiiiiii_param_11
)
{
	.reg .pred 	%p<76>;
	.reg .b32 	%r<162>;
	.reg .b32 	%f<84>;
	.reg .b64 	%rd<69>;

	ld.param.u64 	%rd12, [_Z16convAttnBackwardPfS_PKfS1_S1_iiiiiii_param_0];
	ld.param.u64 	%rd13, [_Z16convAttnBackwardPfS_PKfS1_S1_iiiiiii_param_1];
	ld.param.u64 	%rd14, [_Z16convAttnBackwardPfS_PKfS1_S1_iiiiiii_param_2];
	ld.param.u64 	%rd15, [_Z16convAttnBackwardPfS_PKfS1_S1_iiiiiii_param_3];
	ld.param.u64 	%rd16, [_Z16convAttnBackwardPfS_PKfS1_S1_iiiiiii_param_4];
	ld.param.u32 	%r50, [_Z16convAttnBackwardPfS_PKfS1_S1_iiiiiii_param_5];
	ld.param.u32 	%r51, [_Z16convAttnBackwardPfS_PKfS1_S1_iiiiiii_param_6];
	ld.param.u32 	%r46, [_Z16convAttnBackwardPfS_PKfS1_S1_iiiiiii_param_7];
	ld.param.u32 	%r47, [_Z16convAttnBackwardPfS_PKfS1_S1_iiiiiii_param_8];
	ld.param.u32 	%r52, [_Z16convAttnBackwardPfS_PKfS1_S1_iiiiiii_param_9];
	ld.param.u32 	%r48, [_Z16convAttnBackwardPfS_PKfS1_S1_iiiiiii_param_10];
	ld.param.u32 	%r49, [_Z16convAttnBackwardPfS_PKfS1_S1_iiiiiii_param_11];
	cvta.to.global.u64 	%rd1, %rd15;
	cvta.to.global.u64 	%rd2, %rd16;
	cvta.to.global.u64 	%rd3, %rd14;
	mov.u32 	%r53, %ctaid.x;
	mov.u32 	%r54, %ntid.x;
	mul.lo.s32 	%r1, %r53, %r54;
	mov.u32 	%r2, %tid.x;
	add.s32 	%r3, %r1, %r2;
	mov.u32 	%r55, %ctaid.y;
	mov.u32 	%r56, %ntid.y;
	mov.u32 	%r57, %tid.y;
	mad.lo.s32 	%r58, %r55, %r56, %r57;
	mov.u32 	%r59, %ctaid.z;
	mov.u32 	%r60, %ntid.z;
	mov.u32 	%r61, %tid.z;
	mad.lo.s32 	%r62, %r59, %r60, %r61;
	div.s32 	%r63, %r52, %r51;
	mul.lo.s32 	%r7, %r49, %r48;
	setp.ge.s32 	%p1, %r3, %r7;
	setp.ge.s32 	%p2, %r58, %r63;
	or.pred  	%p3, %p1, %p2;
	mul.lo.s32 	%r64, %r51, %r50;
	setp.ge.s32 	%p4, %r62, %r64;
	or.pred  	%p5, %p3, %p4;
	@%p5 bra 	$L__BB0_24;
	add.s32 	%r8, %r46, -1;
	add.s32 	%r66, %r47, -1;
	add.s32 	%r9, %r49, %r66;
	mad.lo.s32 	%r67, %r48, %r66, %r7;
	mad.lo.s32 	%r68, %r9, %r8, %r67;
	div.s32 	%r10, %r3, %r49;
	mul.lo.s32 	%r69, %r46, %r62;
	mul.lo.s32 	%r11, %r69, %r47;
	mad.lo.s32 	%r70, %r63, %r62, %r58;
	mad.lo.s32 	%r71, %r70, %r68, %r3;
	mad.lo.s32 	%r12, %r10, %r66, %r71;
	mad.lo.s32 	%r13, %r70, %r7, %r3;
	mul.lo.s32 	%r14, %r47, %r46;
	setp.lt.s32 	%p6, %r14, 1;
	mov.f32 	%f82, 0f00000000;
	mov.f32 	%f68, %f82;
	@%p6 bra 	$L__BB0_23;
	shr.u32 	%r73, %r46, 31;
	add.s32 	%r74, %r46, %r73;
	shr.s32 	%r15, %r74, 1;
	add.s32 	%r16, %r10, %r15;
	shr.u32 	%r75, %r47, 31;
	add.s32 	%r76, %r47, %r75;
	shr.s32 	%r17, %r76, 1;
	rem.s32 	%r77, %r3, %r49;
	add.s32 	%r18, %r77, %r17;
	setp.lt.u32 	%p7, %r14, 4;
	mov.f32 	%f68, 0f00000000;
	mov.b32 	%r161, 0;
	mov.f32 	%f82, %f68;
	@%p7 bra 	$L__BB0_13;
	mul.lo.s32 	%r79, %r7, %r47;
	mul.lo.s32 	%r80, %r79, %r46;
	mad.lo.s32 	%r81, %r80, %r62, %r2;
	add.s32 	%r158, %r81, %r1;
	mov.f32 	%f68, 0f00000000;
	mov.b32 	%r159, 0;
	mul.wide.s32 	%rd5, %r7, 4;
$L__BB0_4:
	.pragma "nounroll";
	mul.wide.s32 	%rd17, %r158, 4;
	add.s64 	%rd4, %rd3, %rd17;
	ld.global.f32 	%f37, [%rd4];
	div.s32 	%r22, %r159, %r47;
	mad.lo.s32 	%r82, %r22, %r9, %r12;
	mul.lo.s32 	%r83, %r22, %r47;
	sub.s32 	%r23, %r159, %r83;
	add.s32 	%r84, %r82, %r23;
	mul.wide.s32 	%rd18, %r84, 4;
	add.s64 	%rd19, %rd2, %rd18;
	ld.global.f32 	%f38, [%rd19];
	fma.rn.f32 	%f3, %f37, %f38, %f82;
	sub.s32 	%r85, %r16, %r22;
	sub.s32 	%r86, %r18, %r23;
	setp.gt.s32 	%p8, %r85, -1;
	setp.lt.s32 	%p9, %r85, %r48;
	and.pred  	%p10, %p8, %p9;
	setp.gt.s32 	%p11, %r86, -1;
	setp.lt.s32 	%p12, %r86, %r49;
	and.pred  	%p13, %p11, %p12;
	and.pred  	%p15, %p10, %p13;
	not.pred 	%p16, %p15;
	@%p16 bra 	$L__BB0_6;
	sub.s32 	%r87, %r15, %r22;
	sub.s32 	%r88, %r17, %r23;
	mad.lo.s32 	%r89, %r87, %r49, %r88;
	mul.wide.s32 	%rd20, %r89, 4;
	add.s64 	%rd21, %rd4, %rd20;
	ld.global.f32 	%f39, [%rd21];
	add.s32 	%r90, %r89, %r13;
	mul.wide.s32 	%rd22, %r90, 4;
	add.s64 	%rd23, %rd1, %rd22;
	ld.global.f32 	%f40, [%rd23];
	fma.rn.f32 	%f68, %f39, %f40, %f68;
$L__BB0_6:
	add.s64 	%rd6, %rd4, %rd5;
	ld.global.f32 	%f41, [%rd6];
	add.s32 	%r24, %r159, 1;
	div.s32 	%r25, %r24, %r47;
	mad.lo.s32 	%r91, %r25, %r9, %r12;
	mul.lo.s32 	%r92, %r25, %r47;
	sub.s32 	%r26, %r24, %r92;
	add.s32 	%r93, %r91, %r26;
	mul.wide.s32 	%rd24, %r93, 4;
	add.s64 	%rd25, %rd2, %rd24;
	ld.global.f32 	%f42, [%rd25];
	fma.rn.f32 	%f6, %f41, %f42, %f3;
	sub.s32 	%r94, %r16, %r25;
	sub.s32 	%r95, %r18, %r26;
	setp.gt.s32 	%p17, %r94, -1;
	setp.lt.s32 	%p18, %r94, %r48;
	and.pred  	%p19, %p17, %p18;
	setp.gt.s32 	%p20, %r95, -1;
	setp.lt.s32 	%p21, %r95, %r49;
	and.pred  	%p22, %p20, %p21;
	and.pred  	%p24, %p19, %p22;
	not.pred 	%p25, %p24;
	@%p25 bra 	$L__BB0_8;
	sub.s32 	%r96, %r15, %r25;
	sub.s32 	%r97, %r17, %r26;
	mad.lo.s32 	%r98, %r96, %r49, %r97;
	mul.wide.s32 	%rd26, %r98, 4;
	add.s64 	%rd27, %rd6, %rd26;
	ld.global.f32 	%f43, [%rd27];
	add.s32 	%r99, %r98, %r13;
	mul.wide.s32 	%rd28, %r99, 4;
	add.s64 	%rd29, %rd1, %rd28;
	ld.global.f32 	%f44, [%rd29];
	fma.rn.f32 	%f68, %f43, %f44, %f68;
$L__BB0_8:
	add.s64 	%rd7, %rd6, %rd5;
	ld.global.f32 	%f45, [%rd7];
	add.s32 	%r27, %r24, 1;
	div.s32 	%r28, %r27, %r47;
	mad.lo.s32 	%r100, %r28, %r9, %r12;
	mul.lo.s32 	%r101, %r28, %r47;
	sub.s32 	%r29, %r27, %r101;
	add.s32 	%r102, %r100, %r29;
	mul.wide.s32 	%rd30, %r102, 4;
	add.s64 	%rd31, %rd2, %rd30;
	ld.global.f32 	%f46, [%rd31];
	fma.rn.f32 	%f9, %f45, %f46, %f6;
	sub.s32 	%r103, %r16, %r28;
	sub.s32 	%r104, %r18, %r29;
	setp.gt.s32 	%p26, %r103, -1;
	setp.lt.s32 	%p27, %r103, %r48;
	and.pred  	%p28, %p26, %p27;
	setp.gt.s32 	%p29, %r104, -1;
	setp.lt.s32 	%p30, %r104, %r49;
	and.pred  	%p31, %p29, %p30;
	and.pred  	%p33, %p28, %p31;
	not.pred 	%p34, %p33;
	@%p34 bra 	$L__BB0_10;
	sub.s32 	%r105, %r15, %r28;
	sub.s32 	%r106, %r17, %r29;
	mad.lo.s32 	%r107, %r105, %r49, %r106;
	mul.wide.s32 	%rd32, %r107, 4;
	add.s64 	%rd33, %rd7, %rd32;
	ld.global.f32 	%f47, [%rd33];
	add.s32 	%r108, %r107, %r13;
	mul.wide.s32 	%rd34, %r108, 4;
	add.s64 	%rd35, %rd1, %rd34;
	ld.global.f32 	%f48, [%rd35];
	fma.rn.f32 	%f68, %f47, %f48, %f68;
$L__BB0_10:
	add.s64 	%rd8, %rd7, %rd5;
	ld.global.f32 	%f49, [%rd8];
	add.s32 	%r30, %r27, 1;
	div.s32 	%r31, %r30, %r47;
	mad.lo.s32 	%r109, %r31, %r9, %r12;
	mul.lo.s32 	%r110, %r31, %r47;
	sub.s32 	%r32, %r30, %r110;
	add.s32 	%r111, %r109, %r32;
	mul.wide.s32 	%rd36, %r111, 4;
	add.s64 	%rd37, %rd2, %rd36;
	ld.global.f32 	%f50, [%rd37];
	fma.rn.f32 	%f82, %f49, %f50, %f9;
	sub.s32 	%r112, %r16, %r31;
	sub.s32 	%r113, %r18, %r32;
	setp.gt.s32 	%p35, %r112, -1;
	setp.lt.s32 	%p36, %r112, %r48;
	and.pred  	%p37, %p35, %p36;
	setp.gt.s32 	%p38, %r113, -1;
	setp.lt.s32 	%p39, %r113, %r49;
	and.pred  	%p40, %p38, %p39;
	and.pred  	%p42, %p37, %p40;
	not.pred 	%p43, %p42;
	@%p43 bra 	$L__BB0_12;
	sub.s32 	%r114, %r15, %r31;
	sub.s32 	%r115, %r17, %r32;
	mad.lo.s32 	%r116, %r114, %r49, %r115;
	mul.wide.s32 	%rd38, %r116, 4;
	add.s64 	%rd39, %rd8, %rd38;
	ld.global.f32 	%f51, [%rd39];
	add.s32 	%r117, %r116, %r13;
	mul.wide.s32 	%rd40, %r117, 4;
	add.s64 	%rd41, %rd1, %rd40;
	ld.global.f32 	%f52, [%rd41];
	fma.rn.f32 	%f68, %f51, %f52, %f68;
$L__BB0_12:
	shl.b32 	%r118, %r7, 2;
	add.s32 	%r158, %r158, %r118;
	add.s32 	%r159, %r30, 1;
	and.b32  	%r161, %r14, 2147483644;
	setp.ne.s32 	%p44, %r159, %r161;
	@%p44 bra 	$L__BB0_4;
$L__BB0_13:
	and.b32  	%r37, %r14, 3;
	setp.eq.s32 	%p45, %r37, 0;
	@%p45 bra 	$L__BB0_23;
	setp.eq.s32 	%p46, %r37, 1;
	@%p46 bra 	$L__BB0_20;
	add.s32 	%r119, %r161, %r11;
	mad.lo.s32 	%r120, %r119, %r7, %r3;
	mul.wide.s32 	%rd42, %r120, 4;
	add.s64 	%rd9, %rd3, %rd42;
	ld.global.f32 	%f54, [%rd9];
	div.s32 	%r38, %r161, %r47;
	mad.lo.s32 	%r121, %r38, %r9, %r12;
	mul.lo.s32 	%r122, %r38, %r47;
	sub.s32 	%r39, %r161, %r122;
	add.s32 	%r123, %r121, %r39;
	mul.wide.s32 	%rd43, %r123, 4;
	add.s64 	%rd44, %rd2, %rd43;
	ld.global.f32 	%f55, [%rd44];
	fma.rn.f32 	%f19, %f54, %f55, %f82;
	sub.s32 	%r124, %r16, %r38;
	sub.s32 	%r125, %r18, %r39;
	setp.gt.s32 	%p47, %r124, -1;
	setp.lt.s32 	%p48, %r124, %r48;
	and.pred  	%p49, %p47, %p48;
	setp.gt.s32 	%p50, %r125, -1;
	setp.lt.s32 	%p51, %r125, %r49;
	and.pred  	%p52, %p50, %p51;
	and.pred  	%p54, %p49, %p52;
	not.pred 	%p55, %p54;
	@%p55 bra 	$L__BB0_17;
	sub.s32 	%r126, %r15, %r38;
	sub.s32 	%r127, %r17, %r39;
	mad.lo.s32 	%r128, %r126, %r49, %r127;
	mul.wide.s32 	%rd45, %r128, 4;
	add.s64 	%rd46, %rd9, %rd45;
	ld.global.f32 	%f56, [%rd46];
	add.s32 	%r129, %r128, %r13;
	mul.wide.s32 	%rd47, %r129, 4;
	add.s64 	%rd48, %rd1, %rd47;
	ld.global.f32 	%f57, [%rd48];
	fma.rn.f32 	%f68, %f56, %f57, %f68;
$L__BB0_17:
	add.s32 	%r130, %r161, 1;
	mul.wide.s32 	%rd49, %r7, 4;
	add.s64 	%rd10, %rd9, %rd49;
	ld.global.f32 	%f58, [%rd10];
	div.s32 	%r40, %r130, %r47;
	mad.lo.s32 	%r131, %r40, %r9, %r12;
	mul.lo.s32 	%r132, %r40, %r47;
	sub.s32 	%r41, %r130, %r132;
	add.s32 	%r133, %r131, %r41;
	mul.wide.s32 	%rd50, %r133, 4;
	add.s64 	%rd51, %rd2, %rd50;
	ld.global.f32 	%f59, [%rd51];
	fma.rn.f32 	%f82, %f58, %f59, %f19;
	sub.s32 	%r134, %r16, %r40;
	sub.s32 	%r135, %r18, %r41;
	setp.gt.s32 	%p56, %r134, -1;
	setp.lt.s32 	%p57, %r134, %r48;
	and.pred  	%p58, %p56, %p57;
	setp.gt.s32 	%p59, %r135, -1;
	setp.lt.s32 	%p60, %r135, %r49;
	and.pred  	%p61, %p59, %p60;
	and.pred  	%p63, %p58, %p61;
	not.pred 	%p64, %p63;
	@%p64 bra 	$L__BB0_19;
	sub.s32 	%r136, %r15, %r40;
	sub.s32 	%r137, %r17, %r41;
	mad.lo.s32 	%r138, %r136, %r49, %r137;
	mul.wide.s32 	%rd52, %r138, 4;
	add.s64 	%rd53, %rd10, %rd52;
	ld.global.f32 	%f60, [%rd53];
	add.s32 	%r139, %r138, %r13;
	mul.wide.s32 	%rd54, %r139, 4;
	add.s64 	%rd55, %rd1, %rd54;
	ld.global.f32 	%f61, [%rd55];
	fma.rn.f32 	%f68, %f60, %f61, %f68;
$L__BB0_19:
	add.s32 	%r161, %r161, 2;
$L__BB0_20:
	and.b32  	%r140, %r14, 1;
	setp.eq.b32 	%p65, %r140, 1;
	not.pred 	%p66, %p65;
	@%p66 bra 	$L__BB0_23;
	add.s32 	%r141, %r161, %r11;
	mad.lo.s32 	%r142, %r141, %r7, %r3;
	mul.wide.s32 	%rd56, %r142, 4;
	add.s64 	%rd11, %rd3, %rd56;
	ld.global.f32 	%f62, [%rd11];
	div.s32 	%r44, %r161, %r47;
	mad.lo.s32 	%r143, %r44, %r9, %r12;
	mul.lo.s32 	%r144, %r44, %r47;
	sub.s32 	%r45, %r161, %r144;
	add.s32 	%r145, %r143, %r45;
	mul.wide.s32 	%rd57, %r145, 4;
	add.s64 	%rd58, %rd2, %rd57;
	ld.global.f32 	%f63, [%rd58];
	fma.rn.f32 	%f82, %f62, %f63, %f82;
	sub.s32 	%r146, %r16, %r44;
	sub.s32 	%r147, %r18, %r45;
	setp.gt.s32 	%p67, %r146, -1;
	setp.lt.s32 	%p68, %r146, %r48;
	and.pred  	%p69, %p67, %p68;
	setp.gt.s32 	%p70, %r147, -1;
	setp.lt.s32 	%p71, %r147, %r49;
	and.pred  	%p72, %p70, %p71;
	and.pred  	%p74, %p69, %p72;
	not.pred 	%p75, %p74;
	@%p75 bra 	$L__BB0_23;
	sub.s32 	%r148, %r15, %r44;
	sub.s32 	%r149, %r17, %r45;
	mad.lo.s32 	%r150, %r148, %r49, %r149;
	mul.wide.s32 	%rd59, %r150, 4;
	add.s64 	%rd60, %rd11, %rd59;
	ld.global.f32 	%f64, [%rd60];
	add.s32 	%r151, %r150, %r13;
	mul.wide.s32 	%rd61, %r151, 4;
	add.s64 	%rd62, %rd1, %rd61;
	ld.global.f32 	%f65, [%rd62];
	fma.rn.f32 	%f68, %f64, %f65, %f68;
$L__BB0_23:
	cvta.to.global.u64 	%rd63, %rd12;
	mul.wide.s32 	%rd64, %r13, 4;
	add.s64 	%rd65, %rd63, %rd64;
	st.global.f32 	[%rd65], %f82;
	shr.u32 	%r152, %r47, 31;
	add.s32 	%r153, %r47, %r152;
	shr.s32 	%r154, %r153, 1;
	add.s32 	%r155, %r8, %r48;
	mad.lo.s32 	%r156, %r155, %r154, %r154;
	add.s32 	%r157, %r156, %r12;
	cvta.to.global.u64 	%rd66, %rd13;
	mul.wide.s32 	%rd67, %r157, 4;
	add.s64 	%rd68, %rd66, %rd67;
	st.global.f32 	[%rd68], %f68;
$L__BB0_24:
	ret;

}


// ===== COMPILED SASS (sm_100) =====

	.target	sm_100

	.elftype	@"ET_EXEC"


//--------------------- .note.nv.tkinfo           --------------------------
	.section	.note.nv.tkinfo,"",@"SHT_NOTE"
	.sectionflags	@"SHF_NOTE_NV_TKINFO"
	.tkinfo
        /*0018*/ 	.word	0x00000002
        /*0030*/ 	.string	""
        /*0030*/ 	.string	"ptxas"
        /*0030*/ 	.string	"Cuda compilation tools, release 13.0, V13.0.88"
        /*0030*/ 	.string	"Build cuda_13.0.r13.0/compiler.36424714_0"
        /*0030*/ 	.string	"-arch sm_100 -m 64 "



//--------------------- .note.nv.cuinfo           --------------------------
	.section	.note.nv.cuinfo,"",@"SHT_NOTE"
	.sectionflags	@"SHF_NOTE_NV_CUINFO"
        /*0018*/ 	.short	0x0002
        /*001a*/ 	.short	0x0064
        /*001c*/ 	.short	0x0082
	.zero		2


//--------------------- .nv.info                  --------------------------
	.section	.nv.info,"",@"SHT_CUDA_INFO"
	.align	4


	//----- nvinfo : EIATTR_REGCOUNT
	.align		4
        /*0000*/ 	.byte	0x04, 0x2f
        /*0002*/ 	.short	(.L_1 - .L_0)
	.align		4
.L_0:
        /*0004*/ 	.word	index@(_Z16convAttnBackwardPfS_PKfS1_S1_iiiiiii)
        /*0008*/ 	.word	0x00000020


	//----- nvinfo : EIATTR_FRAME_SIZE
	.align		4
.L_1:
        /*000c*/ 	.byte	0x04, 0x11
        /*000e*/ 	.short	(.L_3 - .L_2)
	.align		4
.L_2:
        /*0010*/ 	.word	index@(_Z16convAttnBackwardPfS_PKfS1_S1_iiiiiii)
        /*0014*/ 	.word	0x00000000


	//----- nvinfo : EIATTR_MIN_STACK_SIZE
	.align		4
.L_3:
        /*0018*/ 	.byte	0x04, 0x12
        /*001a*/ 	.short	(.L_5 - .L_4)
	.align		4
.L_4:
        /*001c*/ 	.word	index@(_Z16convAttnBackwardPfS_PKfS1_S1_iiiiiii)
        /*0020*/ 	.word	0x00000000
.L_5:


//--------------------- .nv.compat                --------------------------
	.section	.nv.compat,"",@"SHT_CUDA_COMPAT_INFO"
	.align	4
        /*0000*/ 	.byte	0x02, 0x09, 0x00, 0x00, 0x02, 0x02, 0x01, 0x00, 0x02, 0x05, 0x05, 0x00, 0x03, 0x07, 0x01, 0x01
        /*0010*/ 	.byte	0x02, 0x03, 0x00, 0x00, 0x02, 0x06, 0x01, 0x00, 0x04, 0x0b, 0x08, 0x00, 0x09, 0x00, 0x00, 0x00
        /*0020*/ 	.byte	0x00, 0x00, 0x00, 0x00


//--------------------- .nv.info._Z16convAttnBackwardPfS_PKfS1_S1_iiiiiii --------------------------
	.section	.nv.info._Z16convAttnBackwardPfS_PKfS1_S1_iiiiiii,"",@"SHT_CUDA_INFO"
	.sectionflags	@""
	.align	4


	//----- nvinfo : EIATTR_CUDA_API_VERSION
	.align		4
        /*0000*/ 	.byte	0x04, 0x37
        /*0002*/ 	.short	(.L_7 - .L_6)
.L_6:
        /*0004*/ 	.word	0x00000082


	//----- nvinfo : EIATTR_KPARAM_INFO
	.align		4
.L_7:
        /*0008*/ 	.byte	0x04, 0x17
        /*000a*/ 	.short	(.L_9 - .L_8)
.L_8:
        /*000c*/ 	.word	0x00000000
        /*0010*/ 	.short	0x000b
        /*0012*/ 	.short	0x0040
        /*0014*/ 	.byte	0x00, 0xf0, 0x11, 0x00


	//----- nvinfo : EIATTR_KPARAM_INFO
	.align		4
.L_9:
        /*0018*/ 	.byte	0x04, 0x17
        /*001a*/ 	.short	(.L_11 - .L_10)
.L_10:
        /*001c*/ 	.word	0x00000000
        /*0020*/ 	.short	0x000a
        /*0022*/ 	.short	0x003c
        /*0024*/ 	.byte	0x00, 0xf0, 0x11, 0x00


	//----- nvinfo : EIATTR_KPARAM_INFO
	.align		4
.L_11:
        /*0028*/ 	.byte	0x04, 0x17
        /*002a*/ 	.short	(.L_13 - .L_12)
.L_12:
        /*002c*/ 	.word	0x00000000
        /*0030*/ 	.short	0x0009
        /*0032*/ 	.short	0x0038
        /*0034*/ 	.byte	0x00, 0xf0, 0x11, 0x00


	//----- nvinfo : EIATTR_KPARAM_INFO
	.align		4
.L_13:
        /*0038*/ 	.byte	0x04, 0x17
        /*003a*/ 	.short	(.L_15 - .L_14)
.L_14:
        /*003c*/ 	.word	0x00000000
        /*0040*/ 	.short	0x0008
        /*0042*/ 	.short	0x0034
        /*0044*/ 	.byte	0x00, 0xf0, 0x11, 0x00


	//----- nvinfo : EIATTR_KPARAM_INFO
	.align		4
.L_15:
        /*0048*/ 	.byte	0x04, 0x17
        /*004a*/ 	.short	(.L_17 - .L_16)
.L_16:
        /*004c*/ 	.word	0x00000000
        /*0050*/ 	.short	0x0007
        /*0052*/ 	.short	0x0030
        /*0054*/ 	.byte	0x00, 0xf0, 0x11, 0x00


	//----- nvinfo : EIATTR_KPARAM_INFO
	.align		4
.L_17:
        /*0058*/ 	.byte	0x04, 0x17
        /*005a*/ 	.short	(.L_19 - .L_18)
.L_18:
        /*005c*/ 	.word	0x00000000
        /*0060*/ 	.short	0x0006
        /*0062*/ 	.short	0x002c
        /*0064*/ 	.byte	0x00, 0xf0, 0x11, 0x00


	//----- nvinfo : EIATTR_KPARAM_INFO
	.align		4
.L_19:
        /*0068*/ 	.byte	0x04, 0x17
        /*006a*/ 	.short	(.L_21 - .L_20)
.L_20:
        /*006c*/ 	.word	0x00000000
        /*0070*/ 	.short	0x0005
        /*0072*/ 	.short	0x0028
        /*0074*/ 	.byte	0x00, 0xf0, 0x11, 0x00


	//----- nvinfo : EIATTR_KPARAM_INFO
	.align		4
.L_21:
        /*0078*/ 	.byte	0x04, 0x17
        /*007a*/ 	.short	(.L_23 - .L_22)
.L_22:
        /*007c*/ 	.word	0x00000000
        /*0080*/ 	.short	0x0004
        /*0082*/ 	.short	0x0020
        /*0084*/ 	.byte	0x00, 0xf5, 0x21, 0x00


	//----- nvinfo : EIATTR_KPARAM_INFO
	.align		4
.L_23:
        /*0088*/ 	.byte	0x04, 0x17
        /*008a*/ 	.short	(.L_25 - .L_24)
.L_24:
        /*008c*/ 	.word	0x00000000
        /*0090*/ 	.short	0x0003
        /*0092*/ 	.short	0x0018
        /*0094*/ 	.byte	0x00, 0xf5, 0x21, 0x00


	//----- nvinfo : EIATTR_KPARAM_INFO
	.align		4
.L_25:
        /*0098*/ 	.byte	0x04, 0x17
        /*009a*/ 	.short	(.L_27 - .L_26)
.L_26:
        /*009c*/ 	.word	0x00000000
        /*00a0*/ 	.short	0x0002
        /*00a2*/ 	.short	0x0010
        /*00a4*/ 	.byte	0x00, 0xf5, 0x21, 0x00


	//----- nvinfo : EIATTR_KPARAM_INFO
	.align		4
.L_27:
        /*00a8*/ 	.byte	0x04, 0x17
        /*00aa*/ 	.short	(.L_29 - .L_28)
.L_28:
        /*00ac*/ 	.word	0x00000000
        /*00b0*/ 	.short	0x0001
        /*00b2*/ 	.short	0x0008
        /*00b4*/ 	.byte	0x00, 0xf5, 0x21, 0x00


	//----- nvinfo : EIATTR_KPARAM_INFO
	.align		4
.L_29:
        /*00b8*/ 	.byte	0x04, 0x17
        /*00ba*/ 	.short	(.L_31 - .L_30)
.L_30:
        /*00bc*/ 	.word	0x00000000
        /*00c0*/ 	.short	0x0000
        /*00c2*/ 	.short	0x0000
        /*00c4*/ 	.byte	0x00, 0xf5, 0x21, 0x00


	//----- nvinfo : EIATTR_SPARSE_MMA_MASK
	.align		4
.L_31:
        /*00c8*/ 	.byte	0x03, 0x50
        /*00ca*/ 	.short	0x0000


	//----- nvinfo : EIATTR_MAXREG_COUNT
	.align		4
        /*00cc*/ 	.byte	0x03, 0x1b
        /*00ce*/ 	.short	0x00ff


	//----- nvinfo : EIATTR_MERCURY_ISA_VERSION
	.align		4
        /*00d0*/ 	.byte	0x03, 0x5f
        /*00d2*/ 	.short	0x0101


	//----- nvinfo : EIATTR_VRC_CTA_INIT_COUNT
	.align		4
        /*00d4*/ 	.byte	0x02, 0x4a
	.zero		1
	.zero		1


	//----- nvinfo : EIATTR_EXIT_INSTR_OFFSETS
	.align		4
        /*00d8*/ 	.byte	0x04, 0x1c
        /*00da*/ 	.short	(.L_33 - .L_32)


	//   ....[0]....
.L_32:
        /*00dc*/ 	.word	0x000002f0


	//   ....[1]....
        /*00e0*/ 	.word	0x00001e20


	//----- nvinfo : EIATTR_CBANK_PARAM_SIZE
	.align		4
.L_33:
        /*00e4*/ 	.byte	0x03, 0x19
        /*00e6*/ 	.short	0x0044


	//----- nvinfo : EIATTR_PARAM_CBANK
	.align		4
        /*00e8*/ 	.byte	0x04, 0x0a
        /*00ea*/ 	.short	(.L_35 - .L_34)
	.align		4
.L_34:
        /*00ec*/ 	.word	index@(.nv.constant0._Z16convAttnBackwardPfS_PKfS1_S1_iiiiiii)
        /*00f0*/ 	.short	0x0380
        /*00f2*/ 	.short	0x0044


	//----- nvinfo : EIATTR_SW_WAR
	.align		4
.L_35:
        /*00f4*/ 	.byte	0x04, 0x36
        /*00f6*/ 	.short	(.L_37 - .L_36)
.L_36:
        /*00f8*/ 	.word	0x00000008
.L_37:


//--------------------- .nv.callgraph             --------------------------
	.section	.nv.callgraph,"",@"SHT_CUDA_CALLGRAPH"
	.align	4
	.sectionentsize	8
	.align		4
        /*0000*/ 	.word	0x00000000
	.align		4
        /*0004*/ 	.word	0xffffffff
	.align		4
        /*0008*/ 	.word	0x00000000
	.align		4
        /*000c*/ 	.word	0xfffffffe
	.align		4
        /*0010*/ 	.word	0x00000000
	.align		4
        /*0014*/ 	.word	0xfffffffd
	.align		4
        /*0018*/ 	.word	0x00000000
	.align		4
        /*001c*/ 	.word	0xfffffffc


//--------------------- .text._Z16convAttnBackwardPfS_PKfS1_S1_iiiiiii --------------------------
	.section	.text._Z16convAttnBackwardPfS_PKfS1_S1_iiiiiii,"ax",@progbits
	.align	128
        .global         _Z16convAttnBackwardPfS_PKfS1_S1_iiiiiii
        .type           _Z16convAttnBackwardPfS_PKfS1_S1_iiiiiii,@function
        .size           _Z16convAttnBackwardPfS_PKfS1_S1_iiiiiii,(.L_x_5 - _Z16convAttnBackwardPfS_PKfS1_S1_iiiiiii)
        .other          _Z16convAttnBackwardPfS_PKfS1_S1_iiiiiii,@"STO_CUDA_ENTRY STV_DEFAULT"
_Z16convAttnBackwardPfS_PKfS1_S1_iiiiiii:
.text._Z16convAttnBackwardPfS_PKfS1_S1_iiiiiii:
[----:B------:R-:W-:Y:S08]  /*0000*/  LDC R1, c[0x0][0x37c] ;  /* 0x0000df00ff017b82 */ /* 0x000ff00000000800 */
[----:B------:R-:W0:Y:S01]  /*0010*/  LDC R7, c[0x0][0x3ac] ;  /* 0x0000eb00ff077b82 */ /* 0x000e220000000800 */
[----:B------:R-:W1:Y:S01]  /*0020*/  LDCU UR5, c[0x0][0x360] ;  /* 0x00006c00ff0577ac */ /* 0x000e620008000800 */
[----:B------:R-:W2:Y:S01]  /*0030*/  S2R R8, SR_TID.Z ;  /* 0x0000000000087919 */ /* 0x000ea20000002300 */
[----:B------:R-:W3:Y:S05]  /*0040*/  LDCU UR8, c[0x0][0x3c0] ;  /* 0x00007800ff0877ac */ /* 0x000eea0008000800 */
[----:B------:R-:W4:Y:S01]  /*0050*/  LDC R10, c[0x0][0x3b8] ;  /* 0x0000ee00ff0a7b82 */ /* 0x000f220000000800 */
[----:B------:R-:W3:Y:S01]  /*0060*/  LDCU UR9, c[0x0][0x3bc] ;  /* 0x00007780ff0977ac */ /* 0x000ee20008000800 */
[----:B------:R-:W5:Y:S06]  /*0070*/  LDCU UR10, c[0x0][0x3a8] ;  /* 0x00007500ff0a77ac */ /* 0x000f6c0008000800 */
[----:B------:R-:W1:Y:S01]  /*0080*/  S2UR UR4, SR_CTAID.X ;  /* 0x00000000000479c3 */ /* 0x000e620000002500 */
[----:B0-----:R-:W-:-:S07]  /*0090*/  IABS R5, R7 ;  /* 0x0000000700057213 */ /* 0x001fce0000000000 */
[----:B------:R-:W-:Y:S01]  /*00a0*/  S2UR UR6, SR_CTAID.Y ;  /* 0x00000000000679c3 */ /* 0x000fe20000002600 */
[----:B---3--:R-:W-:Y:S01]  /*00b0*/  UIMAD UR12, UR8, UR9, URZ ;  /* 0x00000009080c72a4 */ /* 0x008fe2000f8e02ff */
[----:B------:R-:W0:Y:S01]  /*00c0*/  I2F.RP R0, R5 ;  /* 0x0000000500007306 */ /* 0x000e220000209400 */
[----:B----4-:R-:W-:-:S05]  /*00d0*/  IABS R6, R10 ;  /* 0x0000000a00067213 */ /* 0x010fca0000000000 */
[----:B------:R-:W2:Y:S01]  /*00e0*/  S2UR UR7, SR_CTAID.Z ;  /* 0x00000000000779c3 */ /* 0x000ea20000002700 */
[----:B-1----:R-:W-:Y:S01]  /*00f0*/  UIMAD UR4, UR4, UR5, URZ ;  /* 0x00000005040472a4 */ /* 0x002fe2000f8e02ff */
[----:B0-----:R-:W0:Y:S02]  /*0100*/  MUFU.RCP R0, R0 ;  /* 0x0000000000007308 */ /* 0x001e240000001000 */
[----:B0-----:R-:W-:-:S06]  /*0110*/  VIADD R2, R0, 0xffffffe ;  /* 0x0ffffffe00027836 */ /* 0x001fcc0000000000 */
[----:B------:R0:W1:Y:S02]  /*0120*/  F2I.FTZ.U32.TRUNC.NTZ R3, R2 ;  /* 0x0000000200037305 */ /* 0x000064000021f000 */
[----:B0-----:R-:W-:Y:S02]  /*0130*/  HFMA2 R2, -RZ, RZ, 0, 0 ;  /* 0x00000000ff027431 */ /* 0x001fe400000001ff */
[----:B-1----:R-:W-:-:S04]  /*0140*/  IMAD.MOV R4, RZ, RZ, -R3 ;  /* 0x000000ffff047224 */ /* 0x002fc800078e0a03 */
[----:B------:R-:W-:-:S04]  /*0150*/  IMAD R9, R4, R5, RZ ;  /* 0x0000000504097224 */ /* 0x000fc800078e02ff */
[----:B------:R-:W-:Y:S02]  /*0160*/  IMAD.HI.U32 R3, R3, R9, R2 ;  /* 0x0000000903037227 */ /* 0x000fe400078e0002 */
[----:B------:R-:W0:Y:S04]  /*0170*/  S2R R2, SR_TID.X ;  /* 0x0000000000027919 */ /* 0x000e280000002100 */
[----:B------:R-:W-:Y:S02]  /*0180*/  IMAD.HI.U32 R4, R3, R6, RZ ;  /* 0x0000000603047227 */ /* 0x000fe400078e00ff */
[----:B------:R-:W1:Y:S02]  /*0190*/  LDC R3, c[0x0][0x364] ;  /* 0x0000d900ff037b82 */ /* 0x000e640000000800 */
[----:B------:R-:W-:-:S04]  /*01a0*/  IMAD.MOV R0, RZ, RZ, -R4 ;  /* 0x000000ffff007224 */ /* 0x000fc800078e0a04 */
[C---:B------:R-:W-:Y:S02]  /*01b0*/  IMAD R0, R5.reuse, R0, R6 ;  /* 0x0000000005007224 */ /* 0x040fe400078e0206 */
[----:B------:R-:W1:Y:S01]  /*01c0*/  S2R R6, SR_TID.Y ;  /* 0x0000000000067919 */ /* 0x000e620000002200 */
[----:B------:R-:W2:Y:S02]  /*01d0*/  LDC R11, c[0x0][0x368] ;  /* 0x0000da00ff0b7b82 */ /* 0x000ea40000000800 */
[----:B------:R-:W-:-:S13]  /*01e0*/  ISETP.GT.U32.AND P1, PT, R5, R0, PT ;  /* 0x000000000500720c */ /* 0x000fda0003f24070 */
[----:B------:R-:W-:Y:S01]  /*01f0*/  @!P1 IMAD.IADD R0, R0, 0x1, -R5 ;  /* 0x0000000100009824 */ /* 0x000fe200078e0a05 */
[----:B------:R-:W-:Y:S02]  /*0200*/  @!P1 IADD3 R4, PT, PT, R4, 0x1, RZ ;  /* 0x0000000104049810 */ /* 0x000fe40007ffe0ff */
[----:B------:R-:W-:Y:S02]  /*0210*/  ISETP.NE.AND P1, PT, R7, RZ, PT ;  /* 0x000000ff0700720c */ /* 0x000fe40003f25270 */
[----:B------:R-:W-:Y:S02]  /*0220*/  ISETP.GE.U32.AND P0, PT, R0, R5, PT ;  /* 0x000000050000720c */ /* 0x000fe40003f06070 */
[----:B------:R-:W-:Y:S01]  /*0230*/  LOP3.LUT R0, R10, R7, RZ, 0x3c, !PT ;  /* 0x000000070a007212 */ /* 0x000fe200078e3cff */
[----:B--2---:R-:W-:-:S03]  /*0240*/  IMAD R11, R11, UR7, R8 ;  /* 0x000000070b0b7c24 */ /* 0x004fc6000f8e0208 */
[----:B------:R-:W-:Y:S02]  /*0250*/  ISETP.GE.AND P2, PT, R0, RZ, PT ;  /* 0x000000ff0000720c */ /* 0x000fe40003f46270 */
[----:B0-----:R-:W-:Y:S01]  /*0260*/  IADD3 R0, PT, PT, R2, UR4, RZ ;  /* 0x0000000402007c10 */ /* 0x001fe2000fffe0ff */
[----:B-1----:R-:W-:-:S04]  /*0270*/  IMAD R3, R3, UR6, R6 ;  /* 0x0000000603037c24 */ /* 0x002fc8000f8e0206 */
[----:B------:R-:W-:Y:S02]  /*0280*/  @P0 VIADD R4, R4, 0x1 ;  /* 0x0000000104040836 */ /* 0x000fe40000000000 */
[----:B-----5:R-:W-:-:S04]  /*0290*/  IMAD R6, R7, UR10, RZ ;  /* 0x0000000a07067c24 */ /* 0x020fc8000f8e02ff */
[----:B------:R-:W-:Y:S01]  /*02a0*/  @!P2 IMAD.MOV R4, RZ, RZ, -R4 ;  /* 0x000000ffff04a224 */ /* 0x000fe200078e0a04 */
[----:B------:R-:W-:-:S04]  /*02b0*/  @!P1 LOP3.LUT R4, RZ, R7, RZ, 0x33, !PT ;  /* 0x00000007ff049212 */ /* 0x000fc800078e33ff */
[----:B------:R-:W-:-:S04]  /*02c0*/  ISETP.GE.AND P0, PT, R3, R4, PT ;  /* 0x000000040300720c */ /* 0x000fc80003f06270 */
[----:B------:R-:W-:-:S04]  /*02d0*/  ISETP.GE.OR P0, PT, R0, UR12, P0 ;  /* 0x0000000c00007c0c */ /* 0x000fc80008706670 */
[----:B------:R-:W-:-:S13]  /*02e0*/  ISETP.GE.OR P0, PT, R11, R6, P0 ;  /* 0x000000060b00720c */ /* 0x000fda0000706670 */
[----:B------:R-:W-:Y:S05]  /*02f0*/  @P0 EXIT ;  /* 0x000000000000094d */ /* 0x000fea0003800000 */
[----:B------:R-:W-:Y:S01]  /*0300*/  IABS R6, UR8 ;  /* 0x0000000800067c13 */ /* 0x000fe20008000000 */
[----:B------:R-:W0:Y:S01]  /*0310*/  LDCU.64 UR10, c[0x0][0x3b0] ;  /* 0x00007600ff0a77ac */ /* 0x000e220008000a00 */
[----:B------:R-:W-:Y:S01]  /*0320*/  IABS R10, R0 ;  /* 0x00000000000a7213 */ /* 0x000fe20000000000 */
[----:B------:R-:W-:Y:S01]  /*0330*/  IMAD.MOV.U32 R24, RZ, RZ, RZ ;  /* 0x000000ffff187224 */ /* 0x000fe200078e00ff */
[----:B------:R-:W1:Y:S01]  /*0340*/  I2F.RP R5, R6 ;  /* 0x0000000600057306 */ /* 0x000e620000209400 */
[----:B------:R-:W2:Y:S07]  /*0350*/  LDCU.64 UR16, c[0x0][0x358] ;  /* 0x00006b00ff1077ac */ /* 0x000eae0008000a00 */
[----:B-1----:R-:W1:Y:S01]  /*0360*/  MUFU.RCP R5, R5 ;  /* 0x0000000500057308 */ /* 0x002e620000001000 */
[----:B0-----:R-:W-:-:S02]  /*0370*/  UIADD3 UR13, UPT, UPT, UR11, -0x1, URZ ;  /* 0xffffffff0b0d7890 */ /* 0x001fc4000fffe0ff */
[----:B------:R-:W-:Y:S02]  /*0380*/  UIMAD UR7, UR10, UR11, URZ ;  /* 0x0000000b0a0772a4 */ /* 0x000fe4000f8e02ff */
[----:B------:R-:W-:Y:S02]  /*0390*/  UIADD3 UR5, UPT, UPT, UR10, -0x1, URZ ;  /* 0xffffffff0a057890 */ /* 0x000fe4000fffe0ff */
[----:B------:R-:W-:Y:S02]  /*03a0*/  UIADD3 UR14, UPT, UPT, UR13, UR8, URZ ;  /* 0x000000080d0e7290 */ /* 0x000fe4000fffe0ff */
[----:B------:R-:W-:Y:S02]  /*03b0*/  UIMAD UR6, UR13, UR9, UR12 ;  /* 0x000000090d0672a4 */ /* 0x000fe4000f8e020c */
[----:B------:R-:W-:Y:S02]  /*03c0*/  UISETP.GE.AND UP0, UPT, UR7, 0x1, UPT ;  /* 0x000000010700788c */ /* 0x000fe4000bf06270 */
[----:B------:R-:W-:Y:S01]  /*03d0*/  UIMAD UR5, UR5, UR14, UR6 ;  /* 0x0000000e050572a4 */ /* 0x000fe2000f8e0206 */
[----:B-1----:R-:W-:-:S04]  /*03e0*/  VIADD R8, R5, 0xffffffe ;  /* 0x0ffffffe05087836 */ /* 0x002fc80000000000 */
[----:B------:R0:W1:Y:S02]  /*03f0*/  F2I.FTZ.U32.TRUNC.NTZ R9, R8 ;  /* 0x0000000800097305 */ /* 0x000064000021f000 */
[----:B0-----:R-:W-:Y:S01]  /*0400*/  MOV R8, RZ ;  /* 0x000000ff00087202 */ /* 0x001fe20000000f00 */
[----:B-1----:R-:W-:-:S04]  /*0410*/  IMAD.MOV R7, RZ, RZ, -R9 ;  /* 0x000000ffff077224 */ /* 0x002fc800078e0a09 */
[----:B------:R-:W-:-:S04]  /*0420*/  IMAD R7, R7, R6, RZ ;  /* 0x0000000607077224 */ /* 0x000fc800078e02ff */
[----:B------:R-:W-:Y:S01]  /*0430*/  IMAD.HI.U32 R9, R9, R7, R8 ;  /* 0x0000000709097227 */ /* 0x000fe200078e0008 */
[----:B------:R-:W-:-:S03]  /*0440*/  LOP3.LUT R8, RZ, UR8, RZ, 0x33, !PT ;  /* 0x00000008ff087c12 */ /* 0x000fc6000f8e33ff */
[----:B------:R-:W-:-:S04]  /*0450*/  IMAD.MOV.U32 R7, RZ, RZ, R10 ;  /* 0x000000ffff077224 */ /* 0x000fc800078e000a */
[----:B------:R-:W-:-:S04]  /*0460*/  IMAD.HI.U32 R9, R9, R7, RZ ;  /* 0x0000000709097227 */ /* 0x000fc800078e00ff */
[----:B------:R-:W-:-:S04]  /*0470*/  IMAD.MOV R5, RZ, RZ, -R9 ;  /* 0x000000ffff057224 */ /* 0x000fc800078e0a09 */
[----:B------:R-:W-:Y:S01]  /*0480*/  IMAD R7, R6, R5, R7 ;  /* 0x0000000506077224 */ /* 0x000fe200078e0207 */
[----:B------:R-:W-:-:S04]  /*0490*/  LOP3.LUT R5, R0, UR8, RZ, 0x3c, !PT ;  /* 0x0000000800057c12 */ /* 0x000fc8000f8e3cff */
[----:B------:R-:W-:Y:S02]  /*04a0*/  ISETP.GT.U32.AND P1, PT, R6, R7, PT ;  /* 0x000000070600720c */ /* 0x000fe40003f24070 */
[----:B------:R-:W-:Y:S01]  /*04b0*/  ISETP.GE.AND P2, PT, R5, RZ, PT ;  /* 0x000000ff0500720c */ /* 0x000fe20003f46270 */
[----:B------:R-:W-:Y:S02]  /*04c0*/  IMAD R5, R11, R4, R3 ;  /* 0x000000040b057224 */ /* 0x000fe400078e0203 */
[----:B------:R-:W-:Y:S02]  /*04d0*/  IMAD.MOV.U32 R3, RZ, RZ, RZ ;  /* 0x000000ffff037224 */ /* 0x000fe400078e00ff */
[----:B------:R-:W-:-:S06]  /*04e0*/  IMAD R4, R5, UR12, R0 ;  /* 0x0000000c05047c24 */ /* 0x000fcc000f8e0200 */
[----:B------:R-:W-:Y:S01]  /*04f0*/  @!P1 IADD3 R7, PT, PT, R7, -R6, RZ ;  /* 0x8000000607079210 */ /* 0x000fe20007ffe0ff */
[----:B------:R-:W-:-:S03]  /*0500*/  @!P1 VIADD R9, R9, 0x1 ;  /* 0x0000000109099836 */ /* 0x000fc60000000000 */
[----:B------:R-:W-:-:S13]  /*0510*/  ISETP.GE.U32.AND P0, PT, R7, R6, PT ;  /* 0x000000060700720c */ /* 0x000fda0003f06070 */
[----:B------:R-:W-:Y:S01]  /*0520*/  @P0 VIADD R9, R9, 0x1 ;  /* 0x0000000109090836 */ /* 0x000fe20000000000 */
[----:B------:R-:W-:-:S04]  /*0530*/  ISETP.NE.AND P0, PT, RZ, UR8, PT ;  /* 0x00000008ff007c0c */ /* 0x000fc8000bf05270 */
[----:B------:R-:W-:-:S04]  /*0540*/  @!P2 IADD3 R9, PT, PT, -R9, RZ, RZ ;  /* 0x000000ff0909a210 */ /* 0x000fc80007ffe1ff */
[----:B------:R-:W-:Y:S01]  /*0550*/  SEL R10, R8, R9, !P0 ;  /* 0x00000009080a7207 */ /* 0x000fe20004000000 */
[----:B------:R-:W-:-:S04]  /*0560*/  IMAD R9, R5, UR5, R0 ;  /* 0x0000000505097c24 */ /* 0x000fc8000f8e0200 */
[----:B------:R-:W-:Y:S01]  /*0570*/  IMAD R5, R10, UR13, R9 ;  /* 0x0000000d0a057c24 */ /* 0x000fe2000f8e0209 */
[----:B--2---:R-:W-:Y:S06]  /*0580*/  BRA.U !UP0, `(.L_x_0) ;  /* 0x0000001508f07547 */ /* 0x004fec000b800000 */
[----:B------:R-:W-:Y:S01]  /*0590*/  ISETP.GE.AND P2, PT, R0, RZ, PT ;  /* 0x000000ff0000720c */ /* 0x000fe20003f46270 */
[----:B------:R-:W-:Y:S01]  /*05a0*/  UISETP.GE.U32.AND UP0, UPT, UR7, 0x4, UPT ;  /* 0x000000040700788c */ /* 0x000fe2000bf06070 */
[-C--:B------:R-:W-:Y:S01]  /*05b0*/  ISETP.GT.U32.AND P1, PT, R6, R7.reuse, PT ;  /* 0x000000070600720c */ /* 0x080fe20003f24070 */
[----:B------:R-:W-:Y:S01]  /*05c0*/  ULEA.HI UR5, UR10, UR10, URZ, 0x1 ;  /* 0x0000000a0a057291 */ /* 0x000fe2000f8f08ff */
[----:B------:R-:W-:Y:S01]  /*05d0*/  IADD3 R6, PT, PT, R7, -R6, RZ ;  /* 0x8000000607067210 */ /* 0x000fe20007ffe0ff */
[----:B------:R-:W-:Y:S01]  /*05e0*/  ULEA.HI UR6, UR11, UR11, URZ, 0x1 ;  /* 0x0000000b0b067291 */ /* 0x000fe2000f8f08ff */
[----:B------:R-:W-:Y:S01]  /*05f0*/  IMAD.MOV.U32 R3, RZ, RZ, RZ ;  /* 0x000000ffff037224 */ /* 0x000fe200078e00ff */
[----:B------:R-:W-:Y:S01]  /*0600*/  USHF.R.S32.HI UR5, URZ, 0x1, UR5 ;  /* 0x00000001ff057899 */ /* 0x000fe20008011405 */
[----:B------:R-:W-:Y:S01]  /*0610*/  SEL R7, R6, R7, !P1 ;  /* 0x0000000706077207 */ /* 0x000fe20004800000 */
[----:B------:R-:W-:Y:S01]  /*0620*/  USHF.R.S32.HI UR6, URZ, 0x1, UR6 ;  /* 0x00000001ff067899 */ /* 0x000fe20008011406 */
[----:B------:R-:W-:Y:S01]  /*0630*/  IMAD R6, R11, UR10, RZ ;  /* 0x0000000a0b067c24 */ /* 0x000fe2000f8e02ff */
[----:B------:R-:W-:Y:S01]  /*0640*/  MOV R9, RZ ;  /* 0x000000ff00097202 */ /* 0x000fe20000000f00 */
[----:B------:R-:W-:-:S02]  /*0650*/  IMAD.MOV.U32 R24, RZ, RZ, RZ ;  /* 0x000000ffff187224 */ /* 0x000fc400078e00ff */
[----:B------:R-:W-:-:S05]  /*0660*/  @!P2 IMAD.MOV R7, RZ, RZ, -R7 ;  /* 0x000000ffff07a224 */ /* 0x000fca00078e0a07 */
[----:B------:R-:W-:Y:S01]  /*0670*/  SEL R8, R8, R7, !P0 ;  /* 0x0000000708087207 */ /* 0x000fe20004000000 */
[----:B------:R-:W-:-:S03]  /*0680*/  VIADD R7, R10, UR5 ;  /* 0x000000050a077c36 */ /* 0x000fc60008000000 */
[----:B------:R-:W-:Y:S01]  /*0690*/  IADD3 R8, PT, PT, R8, UR6, RZ ;  /* 0x0000000608087c10 */ /* 0x000fe2000fffe0ff */
[----:B------:R-:W-:Y:S06]  /*06a0*/  BRA.U !UP0, `(.L_x_1) ;  /* 0x0000000d08287547 */ /* 0x000fec000b800000 */
[----:B------:R-:W-:Y:S01]  /*06b0*/  IABS R9, UR11 ;  /* 0x0000000b00097c13 */ /* 0x000fe20008000000 */
[----:B------:R-:W-:Y:S01]  /*06c0*/  UIMAD UR8, UR12, UR11, URZ ;  /* 0x0000000b0c0872a4 */ /* 0x000fe2000f8e02ff */
[----:B------:R-:W0:Y:S01]  /*06d0*/  LDC.64 R12, c[0x0][0x390] ;  /* 0x0000e400ff0c7b82 */ /* 0x000e220000000a00 */
[----:B------:R-:W1:Y:S01]  /*06e0*/  LDCU UR9, c[0x0][0x3bc] ;  /* 0x00007780ff0977ac */ /* 0x000e620008000800 */
[----:B------:R-:W2:Y:S01]  /*06f0*/  I2F.RP R10, R9 ;  /* 0x00000009000a7306 */ /* 0x000ea20000209400 */
[----:B------:R-:W-:Y:S01]  /*0700*/  UIMAD UR8, UR8, UR10, URZ ;  /* 0x0000000a080872a4 */ /* 0x000fe2000f8e02ff */
[----:B------:R-:W3:Y:S04]  /*0710*/  LDCU UR10, c[0x0][0x3c0] ;  /* 0x00007800ff0a77ac */ /* 0x000ee80008000800 */
[----:B------:R-:W4:Y:S01]  /*0720*/  LDC.64 R14, c[0x0][0x3a0] ;  /* 0x0000e800ff0e7b82 */ /* 0x000f220000000a00 */
[----:B------:R-:W-:-:S02]  /*0730*/  IMAD R11, R11, UR8, R2 ;  /* 0x000000080b0b7c24 */ /* 0x000fc4000f8e0202 */
[----:B------:R-:W-:Y:S01]  /*0740*/  HFMA2 R2, -RZ, RZ, 0, 0 ;  /* 0x00000000ff027431 */ /* 0x000fe200000001ff */
[----:B------:R-:W0:Y:S01]  /*0750*/  LDCU UR11, c[0x0][0x3b4] ;  /* 0x00007680ff0b77ac */ /* 0x000e220008000800 */
[----:B------:R-:W-:Y:S01]  /*0760*/  VIADD R23, R11, UR4 ;  /* 0x000000040b177c36 */ /* 0x000fe20008000000 */
[----:B--2---:R-:W2:Y:S02]  /*0770*/  MUFU.RCP R10, R10 ;  /* 0x0000000a000a7308 */ /* 0x004ea40000001000 */
[----:B--2---:R-:W-:-:S06]  /*0780*/  VIADD R3, R10, 0xffffffe ;  /* 0x0ffffffe0a037836 */ /* 0x004fcc0000000000 */
[----:B------:R-:W2:Y:S02]  /*0790*/  F2I.FTZ.U32.TRUNC.NTZ R3, R3 ;  /* 0x0000000300037305 */ /* 0x000ea4000021f000 */
[----:B--2---:R-:W-:-:S04]  /*07a0*/  IMAD.MOV R16, RZ, RZ, -R3 ;  /* 0x000000ffff107224 */ /* 0x004fc800078e0a03 */
[----:B------:R-:W-:-:S04]  /*07b0*/  IMAD R17, R16, R9, RZ ;  /* 0x0000000910117224 */ /* 0x000fc800078e02ff */
[----:B------:R-:W-:-:S04]  /*07c0*/  IMAD.HI.U32 R10, R3, R17, R2 ;  /* 0x00000011030a7227 */ /* 0x000fc800078e0002 */
[----:B01-34-:R-:W-:-:S07]  /*07d0*/  IMAD.MOV.U32 R3, RZ, RZ, RZ ;  /* 0x000000ffff037224 */ /* 0x01bfce00078e00ff */
.L_x_2:
[----:B------:R-:W-:Y:S02]  /*07e0*/  IABS R16, R2 ;  /* 0x0000000200107213 */ /* 0x000fe40000000000 */
[----:B------:R-:W-:Y:S02]  /*07f0*/  IABS R11, UR11 ;  /* 0x0000000b000b7c13 */ /* 0x000fe40008000000 */
[----:B------:R-:W-:Y:S01]  /*0800*/  ISETP.NE.AND P2, PT, RZ, UR11, PT ;  /* 0x0000000bff007c0c */ /* 0x000fe2000bf45270 */
[----:B------:R-:W-:Y:S01]  /*0810*/  IMAD.HI.U32 R10, R10, R16, RZ ;  /* 0x000000100a0a7227 */ /* 0x000fe200078e00ff */
[----:B------:R-:W-:-:S04]  /*0820*/  LOP3.LUT R22, RZ, UR11, RZ, 0x33, !PT ;  /* 0x0000000bff167c12 */ /* 0x000fc8000f8e33ff */
[----:B------:R-:W-:-:S05]  /*0830*/  IADD3 R17, PT, PT, -R10, RZ, RZ ;  /* 0x000000ff0a117210 */ /* 0x000fca0007ffe1ff */
[----:B------:R-:W-:-:S05]  /*0840*/  IMAD R16, R11, R17, R16 ;  /* 0x000000110b107224 */ /* 0x000fca00078e0210 */
[----:B------:R-:W-:-:S13]  /*0850*/  ISETP.GT.U32.AND P1, PT, R9, R16, PT ;  /* 0x000000100900720c */ /* 0x000fda0003f24070 */
[----:B------:R-:W-:Y:S02]  /*0860*/  @!P1 IMAD.IADD R16, R16, 0x1, -R11 ;  /* 0x0000000110109824 */ /* 0x000fe400078e0a0b */
[----:B------:R-:W-:-:S03]  /*0870*/  @!P1 VIADD R10, R10, 0x1 ;  /* 0x000000010a0a9836 */ /* 0x000fc60000000000 */
[----:B------:R-:W-:Y:S01]  /*0880*/  ISETP.GE.U32.AND P0, PT, R16, R9, PT ;  /* 0x000000091000720c */ /* 0x000fe20003f06070 */
[----:B------:R-:W-:Y:S01]  /*0890*/  IMAD.WIDE R16, R23, 0x4, R12 ;  /* 0x0000000417107825 */ /* 0x000fe200078e020c */
[----:B------:R-:W-:-:S04]  /*08a0*/  LOP3.LUT R9, R2, UR11, RZ, 0x3c, !PT ;  /* 0x0000000b02097c12 */ /* 0x000fc8000f8e3cff */
[----:B------:R-:W-:Y:S01]  /*08b0*/  ISETP.GE.AND P3, PT, R9, RZ, PT ;  /* 0x000000ff0900720c */ /* 0x000fe20003f66270 */
[----:B------:R-:W2:Y:S06]  /*08c0*/  LDG.E R25, desc[UR16][R16.64] ;  /* 0x0000001010197981 */ /* 0x000eac000c1e1900 */
[----:B------:R-:W-:-:S06]  /*08d0*/  @P0 IADD3 R10, PT, PT, R10, 0x1, RZ ;  /* 0x000000010a0a0810 */ /* 0x000fcc0007ffe0ff */
[----:B------:R-:W-:-:S05]  /*08e0*/  @!P3 IMAD.MOV R10, RZ, RZ, -R10 ;  /* 0x000000ffff0ab224 */ /* 0x000fca00078e0a0a */
[----:B------:R-:W-:-:S05]  /*08f0*/  SEL R26, R22, R10, !P2 ;  /* 0x0000000a161a7207 */ /* 0x000fca0005000000 */
[----:B------:R-:W-:Y:S02]  /*0900*/  IMAD.MOV R9, RZ, RZ, -R26 ;  /* 0x000000ffff097224 */ /* 0x000fe400078e0a1a */
[----:B------:R-:W-:Y:S02]  /*0910*/  IMAD R10, R26, UR14, R5 ;  /* 0x0000000e1a0a7c24 */ /* 0x000fe4000f8e0205 */
[----:B------:R-:W-:-:S05]  /*0920*/  IMAD R9, R9, UR11, R2 ;  /* 0x0000000b09097c24 */ /* 0x000fca000f8e0202 */
[----:B------:R-:W-:-:S05]  /*0930*/  IADD3 R19, PT, PT, R10, R9, RZ ;  /* 0x000000090a137210 */ /* 0x000fca0007ffe0ff */
[----:B------:R-:W-:-:S06]  /*0940*/  IMAD.WIDE R18, R19, 0x4, R14 ;  /* 0x0000000413127825 */ /* 0x000fcc00078e020e */
[----:B------:R-:W2:Y:S01]  /*0950*/  LDG.E R18, desc[UR16][R18.64] ;  /* 0x0000001012127981 */ /* 0x000ea2000c1e1900 */
[----:B------:R-:W0:Y:S01]  /*0960*/  I2F.RP R27, R11 ;  /* 0x0000000b001b7306 */ /* 0x000e220000209400 */
[----:B------:R-:W-:-:S07]  /*0970*/  IMAD.IADD R10, R7, 0x1, -R26 ;  /* 0x00000001070a7824 */ /* 0x000fce00078e0a1a */
[----:B0-----:R-:W0:Y:S01]  /*0980*/  MUFU.RCP R27, R27 ;  /* 0x0000001b001b7308 */ /* 0x001e220000001000 */
[----:B------:R-:W-:Y:S01]  /*0990*/  IADD3 R20, PT, PT, R8, -R9, RZ ;  /* 0x8000000908147210 */ /* 0x000fe20007ffe0ff */
[----:B------:R-:W-:Y:S01]  /*09a0*/  UMOV UR8, UR10 ;  /* 0x0000000a00087c82 */ /* 0x000fe20008000000 */
[----:B------:R-:W-:Y:S02]  /*09b0*/  ISETP.GE.AND P0, PT, R10, UR9, PT ;  /* 0x000000090a007c0c */ /* 0x000fe4000bf06270 */
[----:B------:R-:W-:Y:S02]  /*09c0*/  ISETP.GE.AND P1, PT, R20, UR8, PT ;  /* 0x0000000814007c0c */ /* 0x000fe4000bf26270 */
[----:B------:R-:W-:Y:S02]  /*09d0*/  ISETP.GT.AND P0, PT, R10, -0x1, !P0 ;  /* 0xffffffff0a00780c */ /* 0x000fe40004704270 */
[----:B------:R-:W-:Y:S01]  /*09e0*/  ISETP.GT.AND P1, PT, R20, -0x1, !P1 ;  /* 0xffffffff1400780c */ /* 0x000fe20004f24270 */
[----:B0-----:R-:W-:-:S03]  /*09f0*/  VIADD R21, R27, 0xffffffe ;  /* 0x0ffffffe1b157836 */ /* 0x001fc60000000000 */
[----:B------:R-:W-:-:S03]  /*0a00*/  PLOP3.LUT P0, PT, P0, P1, PT, 0x80, 0x8 ;  /* 0x000000000008781c */ /* 0x000fc60000703070 */
[----:B------:R-:W0:Y:S01]  /*0a10*/  F2I.FTZ.U32.TRUNC.NTZ R21, R21 ;  /* 0x0000001500157305 */ /* 0x000e22000021f000 */
[----:B------:R-:W-:Y:S02]  /*0a20*/  IMAD.MOV.U32 R20, RZ, RZ, RZ ;  /* 0x000000ffff147224 */ /* 0x000fe400078e00ff */
[----:B0-----:R-:W-:Y:S02]  /*0a30*/  IMAD.MOV R10, RZ, RZ, -R21 ;  /* 0x000000ffff0a7224 */ /* 0x001fe400078e0a15 */
[----:B--2---:R-:W-:-:S05]  /*0a40*/  FFMA R24, R25, R18, R24 ;  /* 0x0000001219187223 */ /* 0x004fca0000000018 */
[----:B------:R-:W0:Y:S01]  /*0a50*/  @P0 LDC.64 R18, c[0x0][0x398] ;  /* 0x0000e600ff120b82 */ /* 0x000e220000000a00 */
[----:B------:R-:W-:-:S04]  /*0a60*/  IMAD R25, R10, R11, RZ ;  /* 0x0000000b0a197224 */ /* 0x000fc800078e02ff */
[----:B------:R-:W-:Y:S01]  /*0a70*/  IMAD.HI.U32 R10, R21, R25, R20 ;  /* 0x00000019150a7227 */ /* 0x000fe200078e0014 */
[----:B------:R-:W-:Y:S02]  /*0a80*/  IADD3 R25, PT, PT, R2, 0x1, RZ ;  /* 0x0000000102197810 */ /* 0x000fe40007ffe0ff */
[----:B------:R-:W-:Y:S02]  /*0a90*/  @P0 IADD3 R21, PT, PT, -R26, UR5, RZ ;  /* 0x000000051a150c10 */ /* 0x000fe4000fffe1ff */
[----:B------:R-:W-:Y:S02]  /*0aa0*/  @P0 IADD3 R20, PT, PT, -R9, UR6, RZ ;  /* 0x0000000609140c10 */ /* 0x000fe4000fffe1ff */
[----:B------:R-:W-:-:S03]  /*0ab0*/  IABS R9, R25 ;  /* 0x0000001900097213 */ /* 0x000fc60000000000 */
[----:B------:R-:W-:Y:S02]  /*0ac0*/  @P0 IMAD R21, R21, UR8, R20 ;  /* 0x0000000815150c24 */ /* 0x000fe4000f8e0214 */
[----:B------:R-:W-:-:S03]  /*0ad0*/  IMAD.MOV.U32 R20, RZ, RZ, R9 ;  /* 0x000000ffff147224 */ /* 0x000fc600078e0009 */
[----:B------:R-:W-:Y:S01]  /*0ae0*/  @P0 IADD3 R9, PT, PT, R4, R21, RZ ;  /* 0x0000001504090210 */ /* 0x000fe20007ffe0ff */
[----:B------:R-:W-:-:S04]  /*0af0*/  IMAD.HI.U32 R27, R10, R20, RZ ;  /* 0x000000140a1b7227 */ /* 0x000fc800078e00ff */
[----:B0-----:R-:W-:-:S04]  /*0b00*/  @P0 IMAD.WIDE R18, R9, 0x4, R18 ;  /* 0x0000000409120825 */ /* 0x001fc800078e0212 */
[----:B------:R-:W-:Y:S01]  /*0b10*/  IMAD.MOV R9, RZ, RZ, -R27 ;  /* 0x000000ffff097224 */ /* 0x000fe200078e0a1b */
[----:B------:R-:W-:Y:S01]  /*0b20*/  LOP3.LUT R28, R25, UR11, RZ, 0x3c, !PT ;  /* 0x0000000b191c7c12 */ /* 0x000fe2000f8e3cff */
[----:B------:R0:W2:Y:S02]  /*0b30*/  @P0 LDG.E R26, desc[UR16][R18.64] ;  /* 0x00000010121a0981 */ /* 0x0000a4000c1e1900 */
[----:B------:R-:W-:Y:S01]  /*0b40*/  IMAD R20, R11, R9, R20 ;  /* 0x000000090b147224 */ /* 0x000fe200078e0214 */
[----:B------:R-:W-:-:S04]  /*0b50*/  MOV R9, R11 ;  /* 0x0000000b00097202 */ /* 0x000fc80000000f00 */
[----:B------:R-:W-:-:S13]  /*0b60*/  ISETP.GT.U32.AND P3, PT, R9, R20, PT ;  /* 0x000000140900720c */ /* 0x000fda0003f64070 */
[----:B------:R-:W-:-:S05]  /*0b70*/  @!P3 IMAD.IADD R20, R20, 0x1, -R11 ;  /* 0x000000011414b824 */ /* 0x000fca00078e0a0b */
[----:B------:R-:W-:Y:S01]  /*0b80*/  ISETP.GE.U32.AND P1, PT, R20, R9, PT ;  /* 0x000000091400720c */ /* 0x000fe20003f26070 */
[----:B------:R-:W-:Y:S01]  /*0b90*/  @P0 IMAD.WIDE R20, R21, 0x4, R16 ;  /* 0x0000000415140825 */ /* 0x000fe200078e0210 */
[----:B------:R-:W-:-:S05]  /*0ba0*/  ISETP.GE.AND P4, PT, R28, RZ, PT ;  /* 0x000000ff1c00720c */ /* 0x000fca0003f86270 */
[----:B------:R1:W2:Y:S01]  /*0bb0*/  @P0 LDG.E R20, desc[UR16][R20.64] ;  /* 0x0000001014140981 */ /* 0x0002a2000c1e1900 */
[----:B------:R-:W-:-:S05]  /*0bc0*/  @!P3 IADD3 R27, PT, PT, R27, 0x1, RZ ;  /* 0x000000011b1bb810 */ /* 0x000fca0007ffe0ff */
[----:B------:R-:W-:-:S05]  /*0bd0*/  @P1 VIADD R27, R27, 0x1 ;  /* 0x000000011b1b1836 */ /* 0x000fca0000000000 */
[----:B------:R-:W-:-:S04]  /*0be0*/  @!P4 IADD3 R27, PT, PT, -R27, RZ, RZ ;  /* 0x000000ff1b1bc210 */ /* 0x000fc80007ffe1ff */
[----:B------:R-:W-:-:S05]  /*0bf0*/  SEL R28, R22, R27, !P2 ;  /* 0x0000001b161c7207 */ /* 0x000fca0005000000 */
[----:B------:R-:W-:Y:S02]  /*0c00*/  IMAD.MOV R27, RZ, RZ, -R28 ;  /* 0x000000ffff1b7224 */ /* 0x000fe400078e0a1c */
[----:B0-----:R-:W-:Y:S02]  /*0c10*/  IMAD R18, R28, UR14, R5 ;  /* 0x0000000e1c127c24 */ /* 0x001fe4000f8e0205 */
[----:B------:R-:W-:Y:S02]  /*0c20*/  IMAD R25, R27, UR11, R25 ;  /* 0x0000000b1b197c24 */ /* 0x000fe4000f8e0219 */
[----:B------:R-:W-:-:S03]  /*0c30*/  IMAD.U32 R27, RZ, RZ, UR12 ;  /* 0x0000000cff1b7e24 */ /* 0x000fc6000f8e00ff */
[----:B------:R-:W-:Y:S01]  /*0c40*/  IADD3 R19, PT, PT, R18, R25, RZ ;  /* 0x0000001912137210 */ /* 0x000fe20007ffe0ff */
[----:B------:R-:W-:-:S04]  /*0c50*/  IMAD.WIDE R16, R27, 0x4, R16 ;  /* 0x000000041b107825 */ /* 0x000fc800078e0210 */
[----:B------:R-:W-:Y:S01]  /*0c60*/  IMAD.WIDE R18, R19, 0x4, R14 ;  /* 0x0000000413127825 */ /* 0x000fe200078e020e */
[----:B------:R-:W3:Y:S05]  /*0c70*/  LDG.E R27, desc[UR16][R16.64] ;  /* 0x00000010101b7981 */ /* 0x000eea000c1e1900 */
[----:B------:R0:W3:Y:S01]  /*0c80*/  LDG.E R18, desc[UR16][R18.64] ;  /* 0x0000001012127981 */ /* 0x0000e2000c1e1900 */
[----:B-1----:R-:W-:-:S05]  /*0c90*/  IMAD.IADD R21, R8, 0x1, -R25 ;  /* 0x0000000108157824 */ /* 0x002fca00078e0a19 */
[----:B------:R-:W-:-:S04]  /*0ca0*/  ISETP.GE.AND P1, PT, R21, UR8, PT ;  /* 0x0000000815007c0c */ /* 0x000fc8000bf26270 */
[----:B------:R-:W-:Y:S01]  /*0cb0*/  ISETP.GT.AND P1, PT, R21, -0x1, !P1 ;  /* 0xffffffff1500780c */ /* 0x000fe20004f24270 */
[----:B--2---:R-:W-:Y:S01]  /*0cc0*/  @P0 FFMA R3, R20, R26, R3 ;  /* 0x0000001a14030223 */ /* 0x004fe20000000003 */
[----:B------:R-:W-:-:S04]  /*0cd0*/  IADD3 R20, PT, PT, R7, -R28, RZ ;  /* 0x8000001c07147210 */ /* 0x000fc80007ffe0ff */
[----:B------:R-:W-:-:S04]  /*0ce0*/  ISETP.GE.AND P0, PT, R20, UR9, PT ;  /* 0x0000000914007c0c */ /* 0x000fc8000bf06270 */
[----:B------:R-:W-:-:S04]  /*0cf0*/  ISETP.GT.AND P0, PT, R20, -0x1, !P0 ;  /* 0xffffffff1400780c */ /* 0x000fc80004704270 */
[----:B------:R-:W-:-:S13]  /*0d00*/  PLOP3.LUT P0, PT, P0, P1, PT, 0x80, 0x8 ;  /* 0x000000000008781c */ /* 0x000fda0000703070 */
[----:B------:R-:W1:Y:S01]  /*0d10*/  @P0 LDC.64 R20, c[0x0][0x398] ;  /* 0x0000e600ff140b82 */ /* 0x000e620000000a00 */
[----:B0-----:R-:W-:Y:S02]  /*0d20*/  @P0 IADD3 R19, PT, PT, -R28, UR5, RZ ;  /* 0x000000051c130c10 */ /* 0x001fe4000fffe1ff */
[----:B------:R-:W-:Y:S01]  /*0d30*/  @P0 IADD3 R26, PT, PT, -R25, UR6, RZ ;  /* 0x00000006191a0c10 */ /* 0x000fe2000fffe1ff */
[----:B------:R-:W-:-:S04]  /*0d40*/  VIADD R25, R2, 0x2 ;  /* 0x0000000202197836 */ /* 0x000fc80000000000 */
[----:B------:R-:W-:Y:S01]  /*0d50*/  @P0 IMAD R19, R19, UR8, R26 ;  /* 0x0000000813130c24 */ /* 0x000fe2000f8e021a */
[----:B------:R-:W-:Y:S01]  /*0d60*/  IABS R26, R25 ;  /* 0x00000019001a7213 */ /* 0x000fe20000000000 */
[----:B---3--:R-:W-:-:S03]  /*0d70*/  FFMA R24, R27, R18, R24 ;  /* 0x000000121b187223 */ /* 0x008fc60000000018 */
[----:B------:R-:W-:-:S05]  /*0d80*/  @P0 IADD3 R27, PT, PT, R4, R19, RZ ;  /* 0x00000013041b0210 */ /* 0x000fca0007ffe0ff */
[----:B-1----:R-:W-:-:S04]  /*0d90*/  @P0 IMAD.WIDE R20, R27, 0x4, R20 ;  /* 0x000000041b140825 */ /* 0x002fc800078e0214 */
[----:B------:R-:W-:Y:S01]  /*0da0*/  IMAD.HI.U32 R27, R10, R26, RZ ;  /* 0x0000001a0a1b7227 */ /* 0x000fe200078e00ff */
[----:B------:R0:W2:Y:S04]  /*0db0*/  @P0 LDG.E R28, desc[UR16][R20.64] ;  /* 0x00000010141c0981 */ /* 0x0000a8000c1e1900 */
[----:B------:R-:W-:-:S05]  /*0dc0*/  IADD3 R29, PT, PT, -R27, RZ, RZ ;  /* 0x000000ff1b1d7210 */ /* 0x000fca0007ffe1ff */
[----:B------:R-:W-:-:S05]  /*0dd0*/  IMAD R26, R11, R29, R26 ;  /* 0x0000001d0b1a7224 */ /* 0x000fca00078e021a */
[----:B------:R-:W-:Y:S01]  /*0de0*/  ISETP.GT.U32.AND P3, PT, R9, R26, PT ;  /* 0x0000001a0900720c */ /* 0x000fe20003f64070 */
[----:B------:R-:W-:-:S06]  /*0df0*/  @P0 IMAD.WIDE R18, R19, 0x4, R16 ;  /* 0x0000000413120825 */ /* 0x000fcc00078e0210 */
[----:B------:R1:W2:Y:S06]  /*0e00*/  @P0 LDG.E R18, desc[UR16][R18.64] ;  /* 0x0000001012120981 */ /* 0x0002ac000c1e1900 */
[----:B------:R-:W-:-:S05]  /*0e10*/  @!P3 IMAD.IADD R26, R26, 0x1, -R11 ;  /* 0x000000011a1ab824 */ /* 0x000fca00078e0a0b */
[----:B------:R-:W-:Y:S02]  /*0e20*/  ISETP.GE.U32.AND P1, PT, R26, R9, PT ;  /* 0x000000091a00720c */ /* 0x000fe40003f26070 */
[----:B------:R-:W-:-:S04]  /*0e30*/  LOP3.LUT R26, R25, UR11, RZ, 0x3c, !PT ;  /* 0x0000000b191a7c12 */ /* 0x000fc8000f8e3cff */
[----:B------:R-:W-:Y:S02]  /*0e40*/  ISETP.GE.AND P4, PT, R26, RZ, PT ;  /* 0x000000ff1a00720c */ /* 0x000fe40003f86270 */
[----:B------:R-:W-:-:S05]  /*0e50*/  @!P3 IADD3 R27, PT, PT, R27, 0x1, RZ ;  /* 0x000000011b1bb810 */ /* 0x000fca0007ffe0ff */
[----:B------:R-:W-:-:S06]  /*0e60*/  @P1 VIADD R27, R27, 0x1 ;  /* 0x000000011b1b1836 */ /* 0x000fcc0000000000 */
[----:B------:R-:W-:-:S04]  /*0e70*/  @!P4 IADD3 R27, PT, PT, -R27, RZ, RZ ;  /* 0x000000ff1b1bc210 */ /* 0x000fc80007ffe1ff */
[----:B------:R-:W-:-:S05]  /*0e80*/  SEL R26, R22, R27, !P2 ;  /* 0x0000001b161a7207 */ /* 0x000fca0005000000 */
[----:B0-----:R-:W-:-:S04]  /*0e90*/  IMAD.MOV R20, RZ, RZ, -R26 ;  /* 0x000000ffff147224 */ /* 0x001fc800078e0a1a */
[----:B------:R-:W-:Y:S02]  /*0ea0*/  IMAD R25, R20, UR11, R25 ;  /* 0x0000000b14197c24 */ /* 0x000fe4000f8e0219 */
[----:B------:R-:W-:Y:S02]  /*0eb0*/  IMAD R20, R26, UR14, R5 ;  /* 0x0000000e1a147c24 */ /* 0x000fe4000f8e0205 */
[----:B-1----:R-:W-:-:S03]  /*0ec0*/  IMAD.U32 R19, RZ, RZ, UR12 ;  /* 0x0000000cff137e24 */ /* 0x002fc6000f8e00ff */
[----:B------:R-:W-:Y:S01]  /*0ed0*/  IADD3 R21, PT, PT, R20, R25, RZ ;  /* 0x0000001914157210 */ /* 0x000fe20007ffe0ff */
[----:B------:R-:W-:-:S04]  /*0ee0*/  IMAD.WIDE R16, R19, 0x4, R16 ;  /* 0x0000000413107825 */ /* 0x000fc800078e0210 */
[----:B------:R-:W-:Y:S01]  /*0ef0*/  IMAD.WIDE R20, R21, 0x4, R14 ;  /* 0x0000000415147825 */ /* 0x000fe200078e020e */
[----:B------:R-:W3:Y:S05]  /*0f00*/  LDG.E R29, desc[UR16][R16.64] ;  /* 0x00000010101d7981 */ /* 0x000eea000c1e1900 */
[----:B------:R0:W3:Y:S01]  /*0f10*/  LDG.E R21, desc[UR16][R20.64] ;  /* 0x0000001014157981 */ /* 0x0000e2000c1e1900 */
[----:B------:R-:W-:-:S05]  /*0f20*/  IMAD.IADD R19, R8, 0x1, -R25 ;  /* 0x0000000108137824 */ /* 0x000fca00078e0a19 */
        /* <DEDUP_REMOVED lines=8> */
[----:B------:R-:W-:Y:S02]  /*0fb0*/  @P0 IADD3 R27, PT, PT, -R26, UR5, RZ ;  /* 0x000000051a1b0c10 */ /* 0x000fe4000fffe1ff */
[----:B0-----:R-:W-:Y:S01]  /*0fc0*/  @P0 IADD3 R20, PT, PT, -R25, UR6, RZ ;  /* 0x0000000619140c10 */ /* 0x001fe2000fffe1ff */
[----:B------:R-:W-:-:S04]  /*0fd0*/  VIADD R26, R2, 0x3 ;  /* 0x00000003021a7836 */ /* 0x000fc80000000000 */
[----:B------:R-:W-:Y:S01]  /*0fe0*/  @P0 IMAD R27, R27, UR8, R20 ;  /* 0x000000081b1b0c24 */ /* 0x000fe2000f8e0214 */
[----:B------:R-:W-:-:S04]  /*0ff0*/  IABS R28, R26 ;  /* 0x0000001a001c7213 */ /* 0x000fc80000000000 */
[----:B------:R-:W-:Y:S01]  /*1000*/  @P0 IADD3 R25, PT, PT, R4, R27, RZ ;  /* 0x0000001b04190210 */ /* 0x000fe20007ffe0ff */
[----:B---3--:R-:W-:-:S04]  /*1010*/  FFMA R21, R29, R21, R24 ;  /* 0x000000151d157223 */ /* 0x008fc80000000018 */
[----:B-1----:R-:W-:-:S04]  /*1020*/  @P0 IMAD.WIDE R24, R25, 0x4, R18 ;  /* 0x0000000419180825 */ /* 0x002fc800078e0212 */
[----:B------:R-:W-:Y:S02]  /*1030*/  @P0 IMAD.WIDE R18, R27, 0x4, R16 ;  /* 0x000000041b120825 */ /* 0x000fe400078e0210 */
[----:B------:R0:W2:Y:S02]  /*1040*/  @P0 LDG.E R24, desc[UR16][R24.64] ;  /* 0x0000001018180981 */ /* 0x0000a4000c1e1900 */
[----:B------:R-:W-:Y:S02]  /*1050*/  IMAD.HI.U32 R27, R10, R28, RZ ;  /* 0x0000001c0a1b7227 */ /* 0x000fe400078e00ff */
[----:B------:R1:W2:Y:S03]  /*1060*/  @P0 LDG.E R20, desc[UR16][R18.64] ;  /* 0x0000001012140981 */ /* 0x0002a6000c1e1900 */
[----:B------:R-:W-:-:S05]  /*1070*/  IADD3 R29, PT, PT, -R27, RZ, RZ ;  /* 0x000000ff1b1d7210 */ /* 0x000fca0007ffe1ff */
[----:B------:R-:W-:-:S05]  /*1080*/  IMAD R28, R11, R29, R28 ;  /* 0x0000001d0b1c7224 */ /* 0x000fca00078e021c */
[----:B------:R-:W-:-:S13]  /*1090*/  ISETP.GT.U32.AND P3, PT, R9, R28, PT ;  /* 0x0000001c0900720c */ /* 0x000fda0003f64070 */
[----:B------:R-:W-:Y:S01]  /*10a0*/  @!P3 IMAD.IADD R28, R28, 0x1, -R11 ;  /* 0x000000011c1cb824 */ /* 0x000fe200078e0a0b */
[----:B------:R-:W-:-:S04]  /*10b0*/  LOP3.LUT R11, R26, UR11, RZ, 0x3c, !PT ;  /* 0x0000000b1a0b7c12 */ /* 0x000fc8000f8e3cff */
[----:B------:R-:W-:Y:S02]  /*10c0*/  ISETP.GE.U32.AND P1, PT, R28, R9, PT ;  /* 0x000000091c00720c */ /* 0x000fe40003f26070 */
[----:B------:R-:W-:Y:S02]  /*10d0*/  ISETP.GE.AND P4, PT, R11, RZ, PT ;  /* 0x000000ff0b00720c */ /* 0x000fe40003f86270 */
[----:B------:R-:W-:-:S09]  /*10e0*/  @!P3 IADD3 R27, PT, PT, R27, 0x1, RZ ;  /* 0x000000011b1bb810 */ /* 0x000fd20007ffe0ff */
[----:B------:R-:W-:-:S05]  /*10f0*/  @P1 VIADD R27, R27, 0x1 ;  /* 0x000000011b1b1836 */ /* 0x000fca0000000000 */
[----:B------:R-:W-:-:S04]  /*1100*/  @!P4 IADD3 R27, PT, PT, -R27, RZ, RZ ;  /* 0x000000ff1b1bc210 */ /* 0x000fc80007ffe1ff */
[----:B------:R-:W-:-:S05]  /*1110*/  SEL R22, R22, R27, !P2 ;  /* 0x0000001b16167207 */ /* 0x000fca0005000000 */
[----:B0-----:R-:W-:-:S04]  /*1120*/  IMAD.MOV R25, RZ, RZ, -R22 ;  /* 0x000000ffff197224 */ /* 0x001fc800078e0a16 */
[----:B------:R-:W-:Y:S01]  /*1130*/  IMAD R25, R25, UR11, R26 ;  /* 0x0000000b19197c24 */ /* 0x000fe2000f8e021a */
[----:B------:R-:W-:-:S03]  /*1140*/  IADD3 R11, PT, PT, R7, -R22, RZ ;  /* 0x80000016070b7210 */ /* 0x000fc60007ffe0ff */
[----:B-1----:R-:W-:Y:S01]  /*1150*/  IMAD.IADD R18, R8, 0x1, -R25 ;  /* 0x0000000108127824 */ /* 0x002fe200078e0a19 */
[----:B------:R-:W-:-:S04]  /*1160*/  ISETP.GE.AND P1, PT, R11, UR9, PT ;  /* 0x000000090b007c0c */ /* 0x000fc8000bf26270 */
[C---:B------:R-:W-:Y:S02]  /*1170*/  ISETP.GE.AND P2, PT, R18.reuse, UR8, PT ;  /* 0x0000000812007c0c */ /* 0x040fe4000bf46270 */
[----:B------:R-:W-:Y:S02]  /*1180*/  ISETP.GT.AND P1, PT, R11, -0x1, !P1 ;  /* 0xffffffff0b00780c */ /* 0x000fe40004f24270 */
[----:B------:R-:W-:-:S04]  /*1190*/  ISETP.GT.AND P2, PT, R18, -0x1, !P2 ;  /* 0xffffffff1200780c */ /* 0x000fc80005744270 */
[----:B------:R-:W-:-:S13]  /*11a0*/  PLOP3.LUT P1, PT, P1, P2, PT, 0x80, 0x8 ;  /* 0x000000000008781c */ /* 0x000fda0000f25070 */
[----:B------:R-:W0:Y:S01]  /*11b0*/  @P1 LDC.64 R18, c[0x0][0x398] ;  /* 0x0000e600ff121b82 */ /* 0x000e220000000a00 */
[C---:B------:R-:W-:Y:S02]  /*11c0*/  @P1 IADD3 R11, PT, PT, -R22.reuse, UR5, RZ ;  /* 0x00000005160b1c10 */ /* 0x040fe4000fffe1ff */
[----:B------:R-:W-:Y:S01]  /*11d0*/  @P1 IADD3 R26, PT, PT, -R25, UR6, RZ ;  /* 0x00000006191a1c10 */ /* 0x000fe2000fffe1ff */
[----:B------:R-:W-:Y:S01]  /*11e0*/  IMAD R22, R22, UR14, R5 ;  /* 0x0000000e16167c24 */ /* 0x000fe2000f8e0205 */
[----:B------:R-:W-:-:S03]  /*11f0*/  MOV R29, UR12 ;  /* 0x0000000c001d7c02 */ /* 0x000fc60008000f00 */
[----:B------:R-:W-:Y:S02]  /*1200*/  @P1 IMAD R11, R11, UR8, R26 ;  /* 0x000000080b0b1c24 */ /* 0x000fe4000f8e021a */
[----:B------:R-:W-:-:S04]  /*1210*/  IMAD.WIDE R28, R29, 0x4, R16 ;  /* 0x000000041d1c7825 */ /* 0x000fc800078e0210 */
[----:B------:R-:W-:Y:S01]  /*1220*/  IMAD.IADD R27, R22, 0x1, R25 ;  /* 0x00000001161b7824 */ /* 0x000fe200078e0219 */
[----:B------:R-:W-:Y:S01]  /*1230*/  @P1 IADD3 R25, PT, PT, R4, R11, RZ ;  /* 0x0000000b04191210 */ /* 0x000fe20007ffe0ff */
[----:B------:R-:W-:Y:S01]  /*1240*/  @P1 IMAD.WIDE R16, R11, 0x4, R28 ;  /* 0x000000040b101825 */ /* 0x000fe200078e021c */
[----:B------:R-:W3:Y:S03]  /*1250*/  LDG.E R22, desc[UR16][R28.64] ;  /* 0x000000101c167981 */ /* 0x000ee6000c1e1900 */
[----:B------:R-:W-:Y:S02]  /*1260*/  IMAD.WIDE R26, R27, 0x4, R14 ;  /* 0x000000041b1a7825 */ /* 0x000fe400078e020e */
[----:B------:R-:W4:Y:S02]  /*1270*/  @P1 LDG.E R16, desc[UR16][R16.64] ;  /* 0x0000001010101981 */ /* 0x000f24000c1e1900 */
[----:B0-----:R-:W-:-:S02]  /*1280*/  @P1 IMAD.WIDE R18, R25, 0x4, R18 ;  /* 0x0000000419121825 */ /* 0x001fc400078e0212 */
[----:B------:R-:W3:Y:S04]  /*1290*/  LDG.E R26, desc[UR16][R26.64] ;  /* 0x000000101a1a7981 */ /* 0x000ee8000c1e1900 */
[----:B------:R-:W4:Y:S01]  /*12a0*/  @P1 LDG.E R18, desc[UR16][R18.64] ;  /* 0x0000001012121981 */ /* 0x000f22000c1e1900 */
[----:B------:R-:W-:Y:S01]  /*12b0*/  ULOP3.LUT UR13, UR7, 0x7ffffffc, URZ, 0xc0, !UPT ;  /* 0x7ffffffc070d7892 */ /* 0x000fe2000f8ec0ff */
[----:B------:R-:W-:-:S05]  /*12c0*/  VIADD R2, R2, 0x4 ;  /* 0x0000000402027836 */ /* 0x000fca0000000000 */
[----:B------:R-:W-:Y:S02]  /*12d0*/  ISETP.NE.AND P2, PT, R2, UR13, PT ;  /* 0x0000000d02007c0c */ /* 0x000fe4000bf45270 */
[----:B------:R-:W-:-:S05]  /*12e0*/  MOV R11, UR12 ;  /* 0x0000000c000b7c02 */ /* 0x000fca0008000f00 */
[----:B------:R-:W-:Y:S02]  /*12f0*/  IMAD R23, R11, 0x4, R23 ;  /* 0x000000040b177824 */ /* 0x000fe400078e0217 */
[----:B--2---:R-:W-:Y:S01]  /*1300*/  @P0 FFMA R3, R20, R24, R3 ;  /* 0x0000001814030223 */ /* 0x004fe20000000003 */
[----:B---3--:R-:W-:-:S03]  /*1310*/  FFMA R24, R22, R26, R21 ;  /* 0x0000001a16187223 */ /* 0x008fc60000000015 */
[----:B----4-:R-:W-:Y:S01]  /*1320*/  @P1 FFMA R3, R16, R18, R3 ;  /* 0x0000001210031223 */ /* 0x010fe20000000003 */
[----:B------:R-:W-:Y:S06]  /*1330*/  @P2 BRA `(.L_x_2) ;  /* 0xfffffff400282947 */ /* 0x000fec000383ffff */
[----:B------:R-:W-:-:S07]  /*1340*/  MOV R9, UR13 ;  /* 0x0000000d00097c02 */ /* 0x000fce0008000f00 */
.L_x_1:
[----:B------:R-:W-:-:S09]  /*1350*/  ULOP3.LUT UP0, UR10, UR7, 0x3, URZ, 0xc0, !UPT ;  /* 0x00000003070a7892 */ /* 0x000fd2000f80c0ff */
[----:B------:R-:W-:Y:S05]  /*1360*/  BRA.U !UP0, `(.L_x_0) ;  /* 0x0000000908787547 */ /* 0x000fea000b800000 */
[----:B------:R-:W-:Y:S02]  /*1370*/  UISETP.NE.AND UP0, UPT, UR10, 0x1, UPT ;  /* 0x000000010a00788c */ /* 0x000fe4000bf05270 */
[----:B------:R-:W-:-:S04]  /*1380*/  ULOP3.LUT UR7, UR7, 0x1, URZ, 0xc0, !UPT ;  /* 0x0000000107077892 */ /* 0x000fc8000f8ec0ff */
[----:B------:R-:W-:-:S03]  /*1390*/  UISETP.NE.U32.AND UP1, UPT, UR7, 0x1, UPT ;  /* 0x000000010700788c */ /* 0x000fc6000bf25070 */
[----:B------:R-:W-:Y:S08]  /*13a0*/  BRA.U !UP0, `(.L_x_3) ;  /* 0x0000000508887547 */ /* 0x000ff0000b800000 */
[----:B------:R-:W-:Y:S01]  /*13b0*/  IABS R2, UR11 ;  /* 0x0000000b00027c13 */ /* 0x000fe20008000000 */
[----:B------:R-:W-:Y:S01]  /*13c0*/  VIADD R29, R9, 0x1 ;  /* 0x00000001091d7836 */ /* 0x000fe20000000000 */
[----:B------:R-:W-:Y:S01]  /*13d0*/  IABS R15, R9 ;  /* 0x00000009000f7213 */ /* 0x000fe20000000000 */
[----:B------:R-:W0:Y:S01]  /*13e0*/  LDC.64 R22, c[0x0][0x390] ;  /* 0x0000e400ff167b82 */ /* 0x000e220000000a00 */
[----:B------:R-:W1:Y:S02]  /*13f0*/  I2F.RP R12, R2 ;  /* 0x00000002000c7306 */ /* 0x000e640000209400 */
[----:B------:R-:W-:-:S06]  /*1400*/  IABS R16, R29 ;  /* 0x0000001d00107213 */ /* 0x000fcc0000000000 */
[----:B-1----:R-:W1:Y:S02]  /*1410*/  MUFU.RCP R12, R12 ;  /* 0x0000000c000c7308 */ /* 0x002e640000001000 */
[----:B-1----:R-:W-:-:S06]  /*1420*/  VIADD R10, R12, 0xffffffe ;  /* 0x0ffffffe0c0a7836 */ /* 0x002fcc0000000000 */
[----:B------:R1:W2:Y:S02]  /*1430*/  F2I.FTZ.U32.TRUNC.NTZ R11, R10 ;  /* 0x0000000a000b7305 */ /* 0x0002a4000021f000 */
[----:B-1----:R-:W-:Y:S02]  /*1440*/  MOV R10, RZ ;  /* 0x000000ff000a7202 */ /* 0x002fe40000000f00 */
[----:B--2---:R-:W-:-:S05]  /*1450*/  IADD3 R13, PT, PT, RZ, -R11, RZ ;  /* 0x8000000bff0d7210 */ /* 0x004fca0007ffe0ff */
[----:B------:R-:W-:-:S04]  /*1460*/  IMAD R13, R13, R2, RZ ;  /* 0x000000020d0d7224 */ /* 0x000fc800078e02ff */
[----:B------:R-:W-:-:S04]  /*1470*/  IMAD.HI.U32 R14, R11, R13, R10 ;  /* 0x0000000d0b0e7227 */ /* 0x000fc800078e000a */
[----:B------:R-:W-:Y:S01]  /*1480*/  IMAD.MOV.U32 R11, RZ, RZ, R15 ;  /* 0x000000ffff0b7224 */ /* 0x000fe200078e000f */
[----:B------:R-:W-:-:S03]  /*1490*/  MOV R15, R16 ;  /* 0x00000010000f7202 */ /* 0x000fc60000000f00 */
[----:B------:R-:W-:-:S04]  /*14a0*/  IMAD.HI.U32 R10, R14, R11, RZ ;  /* 0x0000000b0e0a7227 */ /* 0x000fc800078e00ff */
[----:B------:R-:W-:-:S04]  /*14b0*/  IMAD.HI.U32 R12, R14, R15, RZ ;  /* 0x0000000f0e0c7227 */ /* 0x000fc800078e00ff */
[----:B------:R-:W-:Y:S01]  /*14c0*/  IMAD.MOV R13, RZ, RZ, -R10 ;  /* 0x000000ffff0d7224 */ /* 0x000fe200078e0a0a */
[----:B------:R-:W-:-:S03]  /*14d0*/  IADD3 R14, PT, PT, -R12, RZ, RZ ;  /* 0x000000ff0c0e7210 */ /* 0x000fc60007ffe1ff */
[C---:B------:R-:W-:Y:S02]  /*14e0*/  IMAD R11, R2.reuse, R13, R11 ;  /* 0x0000000d020b7224 */ /* 0x040fe400078e020b */
[----:B------:R-:W-:-:S03]  /*14f0*/  IMAD R13, R2, R14, R15 ;  /* 0x0000000e020d7224 */ /* 0x000fc600078e020f */
[C---:B------:R-:W-:Y:S02]  /*1500*/  ISETP.GT.U32.AND P4, PT, R2.reuse, R11, PT ;  /* 0x0000000b0200720c */ /* 0x040fe40003f84070 */
[----:B------:R-:W-:-:S11]  /*1510*/  ISETP.GT.U32.AND P0, PT, R2, R13, PT ;  /* 0x0000000d0200720c */ /* 0x000fd60003f04070 */
[----:B------:R-:W-:Y:S02]  /*1520*/  @!P4 IMAD.IADD R11, R11, 0x1, -R2 ;  /* 0x000000010b0bc824 */ /* 0x000fe400078e0a02 */
[-C--:B------:R-:W-:Y:S01]  /*1530*/  @!P0 IADD3 R13, PT, PT, R13, -R2.reuse, RZ ;  /* 0x800000020d0d8210 */ /* 0x080fe20007ffe0ff */
[----:B------:R-:W-:Y:S01]  /*1540*/  @!P4 VIADD R10, R10, 0x1 ;  /* 0x000000010a0ac836 */ /* 0x000fe20000000000 */
[----:B------:R-:W-:Y:S02]  /*1550*/  @!P0 IADD3 R12, PT, PT, R12, 0x1, RZ ;  /* 0x000000010c0c8810 */ /* 0x000fe40007ffe0ff */
[-C--:B------:R-:W-:Y:S02]  /*1560*/  ISETP.GE.U32.AND P1, PT, R11, R2.reuse, PT ;  /* 0x000000020b00720c */ /* 0x080fe40003f26070 */
[----:B------:R-:W-:Y:S02]  /*1570*/  ISETP.GE.U32.AND P2, PT, R13, R2, PT ;  /* 0x000000020d00720c */ /* 0x000fe40003f46070 */
[----:B------:R-:W-:-:S02]  /*1580*/  LOP3.LUT R2, R9, UR11, RZ, 0x3c, !PT ;  /* 0x0000000b09027c12 */ /* 0x000fc4000f8e3cff */
[----:B------:R-:W-:Y:S02]  /*1590*/  LOP3.LUT R11, R29, UR11, RZ, 0x3c, !PT ;  /* 0x0000000b1d0b7c12 */ /* 0x000fe4000f8e3cff */
[----:B------:R-:W-:Y:S02]  /*15a0*/  ISETP.GE.AND P3, PT, R2, RZ, PT ;  /* 0x000000ff0200720c */ /* 0x000fe40003f66270 */
[----:B------:R-:W-:Y:S02]  /*15b0*/  ISETP.GE.AND P4, PT, R11, RZ, PT ;  /* 0x000000ff0b00720c */ /* 0x000fe40003f86270 */
[----:B------:R-:W-:Y:S01]  /*15c0*/  ISETP.NE.AND P0, PT, RZ, UR11, PT ;  /* 0x0000000bff007c0c */ /* 0x000fe2000bf05270 */
[----:B------:R-:W-:Y:S01]  /*15d0*/  @P1 VIADD R10, R10, 0x1 ;  /* 0x000000010a0a1836 */ /* 0x000fe20000000000 */
[----:B------:R-:W-:Y:S02]  /*15e0*/  LOP3.LUT R11, RZ, UR11, RZ, 0x33, !PT ;  /* 0x0000000bff0b7c12 */ /* 0x000fe4000f8e33ff */
[----:B------:R-:W-:-:S05]  /*15f0*/  @P2 IADD3 R12, PT, PT, R12, 0x1, RZ ;  /* 0x000000010c0c2810 */ /* 0x000fca0007ffe0ff */
[----:B------:R-:W-:Y:S02]  /*1600*/  @!P3 IMAD.MOV R10, RZ, RZ, -R10 ;  /* 0x000000ffff0ab224 */ /* 0x000fe400078e0a0a */
[----:B------:R-:W-:-:S03]  /*1610*/  @!P4 IADD3 R12, PT, PT, -R12, RZ, RZ ;  /* 0x000000ff0c0cc210 */ /* 0x000fc60007ffe1ff */
[C---:B------:R-:W-:Y:S02]  /*1620*/  SEL R16, R11.reuse, R10, !P0 ;  /* 0x0000000a0b107207 */ /* 0x040fe40004000000 */
[----:B------:R-:W-:-:S03]  /*1630*/  SEL R2, R11, R12, !P0 ;  /* 0x0000000c0b027207 */ /* 0x000fc60004000000 */
[--C-:B------:R-:W-:Y:S01]  /*1640*/  IMAD.MOV R10, RZ, RZ, -R16.reuse ;  /* 0x000000ffff0a7224 */ /* 0x100fe200078e0a10 */
[C---:B------:R-:W-:Y:S01]  /*1650*/  IADD3 R12, PT, PT, -R2.reuse, RZ, RZ ;  /* 0x000000ff020c7210 */ /* 0x040fe20007ffe1ff */
[----:B------:R-:W-:Y:S02]  /*1660*/  IMAD R18, R2, UR14, R5 ;  /* 0x0000000e02127c24 */ /* 0x000fe4000f8e0205 */
[----:B------:R-:W-:Y:S02]  /*1670*/  IMAD R17, R10, UR11, R9 ;  /* 0x0000000b0a117c24 */ /* 0x000fe4000f8e0209 */
[C---:B------:R-:W-:Y:S02]  /*1680*/  IMAD.IADD R10, R7.reuse, 0x1, -R16 ;  /* 0x00000001070a7824 */ /* 0x040fe400078e0a10 */
[----:B------:R-:W-:Y:S01]  /*1690*/  IMAD R29, R12, UR11, R29 ;  /* 0x0000000b0c1d7c24 */ /* 0x000fe2000f8e021d */
[----:B------:R-:W-:Y:S01]  /*16a0*/  IADD3 R11, PT, PT, R8, -R17, RZ ;  /* 0x80000011080b7210 */ /* 0x000fe20007ffe0ff */
[----:B------:R-:W-:Y:S01]  /*16b0*/  IMAD.IADD R12, R7, 0x1, -R2 ;  /* 0x00000001070c7824 */ /* 0x000fe200078e0a02 */
[----:B------:R-:W-:-:S02]  /*16c0*/  ISETP.GE.AND P1, PT, R10, UR9, PT ;  /* 0x000000090a007c0c */ /* 0x000fc4000bf26270 */
[----:B------:R-:W-:Y:S02]  /*16d0*/  IADD3 R13, PT, PT, R8, -R29, RZ ;  /* 0x8000001d080d7210 */ /* 0x000fe40007ffe0ff */
[----:B------:R-:W-:Y:S02]  /*16e0*/  ISETP.GE.AND P3, PT, R11, UR8, PT ;  /* 0x000000080b007c0c */ /* 0x000fe4000bf66270 */
[----:B------:R-:W-:Y:S02]  /*16f0*/  ISETP.GT.AND P1, PT, R10, -0x1, !P1 ;  /* 0xffffffff0a00780c */ /* 0x000fe40004f24270 */
[----:B------:R-:W-:Y:S02]  /*1700*/  ISETP.GE.AND P0, PT, R12, UR9, PT ;  /* 0x000000090c007c0c */ /* 0x000fe4000bf06270 */
[----:B------:R-:W-:Y:S02]  /*1710*/  ISETP.GE.AND P2, PT, R13, UR8, PT ;  /* 0x000000080d007c0c */ /* 0x000fe4000bf46270 */
[----:B------:R-:W-:-:S02]  /*1720*/  ISETP.GT.AND P3, PT, R11, -0x1, !P3 ;  /* 0xffffffff0b00780c */ /* 0x000fc40005f64270 */
[----:B------:R-:W-:Y:S01]  /*1730*/  ISETP.GT.AND P0, PT, R12, -0x1, !P0 ;  /* 0xffffffff0c00780c */ /* 0x000fe20004704270 */
[----:B------:R-:W-:Y:S01]  /*1740*/  IMAD R12, R16, UR14, R5 ;  /* 0x0000000e100c7c24 */ /* 0x000fe2000f8e0205 */
[----:B------:R-:W-:Y:S01]  /*1750*/  ISETP.GT.AND P2, PT, R13, -0x1, !P2 ;  /* 0xffffffff0d00780c */ /* 0x000fe20005744270 */
[----:B------:R-:W-:Y:S01]  /*1760*/  IMAD R13, R6, UR11, R9 ;  /* 0x0000000b060d7c24 */ /* 0x000fe2000f8e0209 */
[----:B------:R-:W-:Y:S01]  /*1770*/  PLOP3.LUT P1, PT, P1, P3, PT, 0x80, 0x8 ;  /* 0x000000000008781c */ /* 0x000fe20000f27070 */
[----:B------:R-:W1:Y:S01]  /*1780*/  LDC.64 R10, c[0x0][0x3a0] ;  /* 0x0000e800ff0a7b82 */ /* 0x000e620000000a00 */
[----:B------:R-:W-:Y:S01]  /*1790*/  PLOP3.LUT P0, PT, P0, P2, PT, 0x80, 0x8 ;  /* 0x000000000008781c */ /* 0x000fe20000705070 */
[----:B------:R-:W-:Y:S02]  /*17a0*/  IMAD R13, R13, UR12, R0 ;  /* 0x0000000c0d0d7c24 */ /* 0x000fe4000f8e0200 */
[----:B------:R-:W-:Y:S02]  /*17b0*/  IMAD.IADD R19, R12, 0x1, R17 ;  /* 0x000000010c137824 */ /* 0x000fe400078e0211 */
[----:B0-----:R-:W-:-:S05]  /*17c0*/  IMAD.WIDE R22, R13, 0x4, R22 ;  /* 0x000000040d167825 */ /* 0x001fca00078e0216 */
[----:B------:R-:W2:Y:S01]  /*17d0*/  LDG.E R27, desc[UR16][R22.64] ;  /* 0x00000010161b7981 */ /* 0x000ea2000c1e1900 */
[----:B------:R-:W0:Y:S01]  /*17e0*/  @P1 LDC.64 R14, c[0x0][0x398] ;  /* 0x0000e600ff0e1b82 */ /* 0x000e220000000a00 */
[----:B------:R-:W-:Y:S02]  /*17f0*/  @P1 IADD3 R16, PT, PT, -R16, UR5, RZ ;  /* 0x0000000510101c10 */ /* 0x000fe4000fffe1ff */
[----:B------:R-:W-:Y:S02]  /*1800*/  @P1 IADD3 R17, PT, PT, -R17, UR6, RZ ;  /* 0x0000000611111c10 */ /* 0x000fe4000fffe1ff */
[----:B------:R-:W-:Y:S02]  /*1810*/  @P0 IADD3 R25, PT, PT, -R2, UR5, RZ ;  /* 0x0000000502190c10 */ /* 0x000fe4000fffe1ff */
[----:B------:R-:W-:Y:S01]  /*1820*/  @P0 IADD3 R20, PT, PT, -R29, UR6, RZ ;  /* 0x000000061d140c10 */ /* 0x000fe2000fffe1ff */
[----:B------:R-:W3:Y:S01]  /*1830*/  @P0 LDC.64 R12, c[0x0][0x398] ;  /* 0x0000e600ff0c0b82 */ /* 0x000ee20000000a00 */
[----:B------:R-:W-:Y:S01]  /*1840*/  @P1 IMAD R2, R16, UR8, R17 ;  /* 0x0000000810021c24 */ /* 0x000fe2000f8e0211 */
[----:B------:R-:W-:Y:S01]  /*1850*/  IADD3 R29, PT, PT, R18, R29, RZ ;  /* 0x0000001d121d7210 */ /* 0x000fe20007ffe0ff */
[----:B------:R-:W-:-:S02]  /*1860*/  IMAD.U32 R17, RZ, RZ, UR12 ;  /* 0x0000000cff117e24 */ /* 0x000fc4000f8e00ff */
[----:B------:R-:W-:Y:S01]  /*1870*/  @P0 IMAD R25, R25, UR8, R20 ;  /* 0x0000000819190c24 */ /* 0x000fe2000f8e0214 */
[----:B------:R-:W-:Y:S01]  /*1880*/  @P1 IADD3 R26, PT, PT, R4, R2, RZ ;  /* 0x00000002041a1210 */ /* 0x000fe20007ffe0ff */
[----:B------:R-:W-:-:S04]  /*1890*/  IMAD.WIDE R16, R17, 0x4, R22 ;  /* 0x0000000411107825 */ /* 0x000fc800078e0216 */
[----:B------:R-:W-:-:S04]  /*18a0*/  @P1 IMAD.WIDE R20, R2, 0x4, R22 ;  /* 0x0000000402141825 */ /* 0x000fc800078e0216 */
[----:B-1----:R-:W-:Y:S02]  /*18b0*/  IMAD.WIDE R18, R19, 0x4, R10 ;  /* 0x0000000413127825 */ /* 0x002fe400078e020a */
[----:B------:R-:W4:Y:S02]  /*18c0*/  @P1 LDG.E R20, desc[UR16][R20.64] ;  /* 0x0000001014141981 */ /* 0x000f24000c1e1900 */
[----:B------:R-:W-:Y:S02]  /*18d0*/  @P0 IMAD.IADD R2, R4, 0x1, R25 ;  /* 0x0000000104020824 */ /* 0x000fe400078e0219 */
[----:B0-----:R-:W-:Y:S01]  /*18e0*/  @P1 IMAD.WIDE R14, R26, 0x4, R14 ;  /* 0x000000041a0e1825 */ /* 0x001fe200078e020e */
[----:B------:R-:W2:Y:S03]  /*18f0*/  LDG.E R18, desc[UR16][R18.64] ;  /* 0x0000001012127981 */ /* 0x000ea6000c1e1900 */
[----:B------:R-:W-:-:S02]  /*1900*/  IMAD.WIDE R10, R29, 0x4, R10 ;  /* 0x000000041d0a7825 */ /* 0x000fc400078e020a */
[----:B------:R-:W4:Y:S02]  /*1910*/  @P1 LDG.E R14, desc[UR16][R14.64] ;  /* 0x000000100e0e1981 */ /* 0x000f24000c1e1900 */
[----:B------:R-:W-:Y:S02]  /*1920*/  @P0 IMAD.WIDE R28, R25, 0x4, R16 ;  /* 0x00000004191c0825 */ /* 0x000fe400078e0210 */
[----:B------:R-:W5:Y:S02]  /*1930*/  LDG.E R16, desc[UR16][R16.64] ;  /* 0x0000001010107981 */ /* 0x000f64000c1e1900 */
[----:B---3--:R-:W-:Y:S02]  /*1940*/  @P0 IMAD.WIDE R12, R2, 0x4, R12 ;  /* 0x00000004020c0825 */ /* 0x008fe400078e020c */
[----:B------:R-:W5:Y:S04]  /*1950*/  LDG.E R10, desc[UR16][R10.64] ;  /* 0x000000100a0a7981 */ /* 0x000f68000c1e1900 */
[----:B------:R-:W3:Y:S04]  /*1960*/  @P0 LDG.E R28, desc[UR16][R28.64] ;  /* 0x000000101c1c0981 */ /* 0x000ee8000c1e1900 */
[----:B------:R-:W3:Y:S01]  /*1970*/  @P0 LDG.E R12, desc[UR16][R12.64] ;  /* 0x000000100c0c0981 */ /* 0x000ee2000c1e1900 */
[----:B------:R-:W-:Y:S01]  /*1980*/  IADD3 R9, PT, PT, R9, 0x2, RZ ;  /* 0x0000000209097810 */ /* 0x000fe20007ffe0ff */
[----:B--2---:R-:W-:Y:S01]  /*1990*/  FFMA R27, R27, R18, R24 ;  /* 0x000000121b1b7223 */ /* 0x004fe20000000018 */
[----:B----4-:R-:W-:-:S03]  /*19a0*/  @P1 FFMA R3, R20, R14, R3 ;  /* 0x0000000e14031223 */ /* 0x010fc60000000003 */
[----:B-----5:R-:W-:Y:S01]  /*19b0*/  FFMA R24, R16, R10, R27 ;  /* 0x0000000a10187223 */ /* 0x020fe2000000001b */
[----:B---3--:R-:W-:-:S07]  /*19c0*/  @P0 FFMA R3, R28, R12, R3 ;  /* 0x0000000c1c030223 */ /* 0x008fce0000000003 */
.L_x_3:
[----:B------:R-:W-:Y:S05]  /*19d0*/  BRA.U UP1, `(.L_x_0) ;  /* 0x0000000101dc7547 */ /* 0x000fea000b800000 */
[----:B------:R-:W-:Y:S01]  /*19e0*/  IABS R13, UR11 ;  /* 0x0000000b000d7c13 */ /* 0x000fe20008000000 */
[----:B------:R-:W-:-:S03]  /*19f0*/  IMAD.MOV.U32 R10, RZ, RZ, RZ ;  /* 0x000000ffff0a7224 */ /* 0x000fc600078e00ff */
[----:B------:R-:W0:Y:S08]  /*1a00*/  I2F.RP R12, R13 ;  /* 0x0000000d000c7306 */ /* 0x000e300000209400 */
[----:B0-----:R-:W0:Y:S02]  /*1a10*/  MUFU.RCP R12, R12 ;  /* 0x0000000c000c7308 */ /* 0x001e240000001000 */
[----:B0-----:R-:W-:-:S06]  /*1a20*/  VIADD R14, R12, 0xffffffe ;  /* 0x0ffffffe0c0e7836 */ /* 0x001fcc0000000000 */
[----:B------:R-:W0:Y:S02]  /*1a30*/  F2I.FTZ.U32.TRUNC.NTZ R11, R14 ;  /* 0x0000000e000b7305 */ /* 0x000e24000021f000 */
[----:B0-----:R-:W-:-:S05]  /*1a40*/  IADD3 R2, PT, PT, RZ, -R11, RZ ;  /* 0x8000000bff027210 */ /* 0x001fca0007ffe0ff */
[----:B------:R-:W-:Y:S01]  /*1a50*/  IMAD R15, R2, R13, RZ ;  /* 0x0000000d020f7224 */ /* 0x000fe200078e02ff */
[----:B------:R-:W-:-:S03]  /*1a60*/  IABS R2, R9 ;  /* 0x0000000900027213 */ /* 0x000fc60000000000 */
[----:B------:R-:W-:Y:S01]  /*1a70*/  IMAD.HI.U32 R15, R11, R15, R10 ;  /* 0x0000000f0b0f7227 */ /* 0x000fe200078e000a */
[----:B------:R-:W-:-:S05]  /*1a80*/  MOV R10, R2 ;  /* 0x00000002000a7202 */ /* 0x000fca0000000f00 */
[----:B------:R-:W-:Y:S02]  /*1a90*/  IMAD.HI.U32 R2, R15, R10, RZ ;  /* 0x0000000a0f027227 */ /* 0x000fe400078e00ff */
[----:B------:R-:W0:Y:S02]  /*1aa0*/  LDC.64 R14, c[0x0][0x390] ;  /* 0x0000e400ff0e7b82 */ /* 0x000e240000000a00 */
[----:B------:R-:W-:-:S04]  /*1ab0*/  IMAD.MOV R11, RZ, RZ, -R2 ;  /* 0x000000ffff0b7224 */ /* 0x000fc800078e0a02 */
[----:B------:R-:W-:-:S05]  /*1ac0*/  IMAD R10, R13, R11, R10 ;  /* 0x0000000b0d0a7224 */ /* 0x000fca00078e020a */
[----:B------:R-:W-:-:S13]  /*1ad0*/  ISETP.GT.U32.AND P1, PT, R13, R10, PT ;  /* 0x0000000a0d00720c */ /* 0x000fda0003f24070 */
[-C--:B------:R-:W-:Y:S01]  /*1ae0*/  @!P1 IADD3 R10, PT, PT, R10, -R13.reuse, RZ ;  /* 0x8000000d0a0a9210 */ /* 0x080fe20007ffe0ff */
[----:B------:R-:W-:Y:S01]  /*1af0*/  @!P1 VIADD R2, R2, 0x1 ;  /* 0x0000000102029836 */ /* 0x000fe20000000000 */
[----:B------:R-:W-:Y:S02]  /*1b00*/  ISETP.NE.AND P1, PT, RZ, UR11, PT ;  /* 0x0000000bff007c0c */ /* 0x000fe4000bf25270 */
[----:B------:R-:W-:Y:S02]  /*1b10*/  ISETP.GE.U32.AND P0, PT, R10, R13, PT ;  /* 0x0000000d0a00720c */ /* 0x000fe40003f06070 */
[----:B------:R-:W-:Y:S01]  /*1b20*/  LOP3.LUT R10, R9, UR11, RZ, 0x3c, !PT ;  /* 0x0000000b090a7c12 */ /* 0x000fe2000f8e3cff */
[----:B------:R-:W1:Y:S03]  /*1b30*/  LDC.64 R12, c[0x0][0x3a0] ;  /* 0x0000e800ff0c7b82 */ /* 0x000e660000000a00 */
[----:B------:R-:W-:-:S07]  /*1b40*/  ISETP.GE.AND P2, PT, R10, RZ, PT ;  /* 0x000000ff0a00720c */ /* 0x000fce0003f46270 */
[----:B------:R-:W-:-:S05]  /*1b50*/  @P0 IADD3 R2, PT, PT, R2, 0x1, RZ ;  /* 0x0000000102020810 */ /* 0x000fca0007ffe0ff */
[----:B------:R-:W-:-:S05]  /*1b60*/  IMAD.MOV.U32 R16, RZ, RZ, R2 ;  /* 0x000000ffff107224 */ /* 0x000fca00078e0002 */
[----:B------:R-:W-:Y:S02]  /*1b70*/  @!P2 IADD3 R16, PT, PT, -R16, RZ, RZ ;  /* 0x000000ff1010a210 */ /* 0x000fe40007ffe1ff */
[----:B------:R-:W-:-:S04]  /*1b80*/  @!P1 LOP3.LUT R16, RZ, UR11, RZ, 0x33, !PT ;  /* 0x0000000bff109c12 */ /* 0x000fc8000f8e33ff */
[----:B------:R-:W-:Y:S01]  /*1b90*/  IADD3 R7, PT, PT, R7, -R16, RZ ;  /* 0x8000001007077210 */ /* 0x000fe20007ffe0ff */
[----:B------:R-:W-:-:S03]  /*1ba0*/  IMAD.MOV R2, RZ, RZ, -R16 ;  /* 0x000000ffff027224 */ /* 0x000fc600078e0a10 */
[C---:B------:R-:W-:Y:S01]  /*1bb0*/  ISETP.GE.AND P0, PT, R7.reuse, UR9, PT ;  /* 0x0000000907007c0c */ /* 0x040fe2000bf06270 */
[--C-:B------:R-:W-:Y:S02]  /*1bc0*/  IMAD R19, R2, UR11, R9.reuse ;  /* 0x0000000b02137c24 */ /* 0x100fe4000f8e0209 */
[----:B------:R-:W-:Y:S01]  /*1bd0*/  IMAD R9, R6, UR11, R9 ;  /* 0x0000000b06097c24 */ /* 0x000fe2000f8e0209 */
[----:B------:R-:W-:Y:S01]  /*1be0*/  ISETP.GT.AND P0, PT, R7, -0x1, !P0 ;  /* 0xffffffff0700780c */ /* 0x000fe20004704270 */
[----:B------:R-:W-:Y:S02]  /*1bf0*/  IMAD.IADD R8, R8, 0x1, -R19 ;  /* 0x0000000108087824 */ /* 0x000fe400078e0a13 */
[----:B------:R-:W-:Y:S02]  /*1c00*/  IMAD R2, R16, UR14, R5 ;  /* 0x0000000e10027c24 */ /* 0x000fe4000f8e0205 */
[----:B------:R-:W-:Y:S01]  /*1c10*/  IMAD R9, R9, UR12, R0 ;  /* 0x0000000c09097c24 */ /* 0x000fe2000f8e0200 */
[----:B------:R-:W-:-:S03]  /*1c20*/  ISETP.GE.AND P1, PT, R8, UR8, PT ;  /* 0x0000000808007c0c */ /* 0x000fc6000bf26270 */
[----:B0-----:R-:W-:Y:S01]  /*1c30*/  IMAD.WIDE R14, R9, 0x4, R14 ;  /* 0x00000004090e7825 */ /* 0x001fe200078e020e */
[----:B------:R-:W-:-:S04]  /*1c40*/  ISETP.GT.AND P1, PT, R8, -0x1, !P1 ;  /* 0xffffffff0800780c */ /* 0x000fc80004f24270 */
[----:B------:R-:W-:-:S13]  /*1c50*/  PLOP3.LUT P0, PT, P0, P1, PT, 0x80, 0x8 ;  /* 0x000000000008781c */ /* 0x000fda0000703070 */
[----:B------:R-:W0:Y:S01]  /*1c60*/  @P0 LDC.64 R10, c[0x0][0x398] ;  /* 0x0000e600ff0a0b82 */ /* 0x000e220000000a00 */
[----:B------:R-:W-:Y:S02]  /*1c70*/  @P0 IADD3 R6, PT, PT, -R16, UR5, RZ ;  /* 0x0000000510060c10 */ /* 0x000fe4000fffe1ff */
[----:B------:R-:W-:-:S05]  /*1c80*/  @P0 IADD3 R7, PT, PT, -R19, UR6, RZ ;  /* 0x0000000613070c10 */ /* 0x000fca000fffe1ff */
[----:B------:R-:W-:Y:S01]  /*1c90*/  @P0 IMAD R17, R6, UR8, R7 ;  /* 0x0000000806110c24 */ /* 0x000fe2000f8e0207 */
[----:B------:R-:W-:-:S03]  /*1ca0*/  IADD3 R7, PT, PT, R2, R19, RZ ;  /* 0x0000001302077210 */ /* 0x000fc60007ffe0ff */
[----:B------:R-:W-:Y:S02]  /*1cb0*/  @P0 IMAD.IADD R9, R4, 0x1, R17 ;  /* 0x0000000104090824 */ /* 0x000fe400078e0211 */
[----:B-1----:R-:W-:-:S04]  /*1cc0*/  IMAD.WIDE R12, R7, 0x4, R12 ;  /* 0x00000004070c7825 */ /* 0x002fc800078e020c */
[----:B------:R-:W-:Y:S02]  /*1cd0*/  @P0 IMAD.WIDE R6, R17, 0x4, R14 ;  /* 0x0000000411060825 */ /* 0x000fe400078e020e */
[----:B------:R-:W2:Y:S02]  /*1ce0*/  LDG.E R13, desc[UR16][R12.64] ;  /* 0x000000100c0d7981 */ /* 0x000ea4000c1e1900 */
[----:B0-----:R-:W-:Y:S02]  /*1cf0*/  @P0 IMAD.WIDE R10, R9, 0x4, R10 ;  /* 0x00000004090a0825 */ /* 0x001fe400078e020a */
[----:B------:R-:W2:Y:S04]  /*1d00*/  LDG.E R15, desc[UR16][R14.64] ;  /* 0x000000100e0f7981 */ /* 0x000ea8000c1e1900 */
[----:B------:R-:W3:Y:S04]  /*1d10*/  @P0 LDG.E R6, desc[UR16][R6.64] ;  /* 0x0000001006060981 */ /* 0x000ee8000c1e1900 */
[----:B------:R-:W3:Y:S01]  /*1d20*/  @P0 LDG.E R10, desc[UR16][R10.64] ;  /* 0x000000100a0a0981 */ /* 0x000ee2000c1e1900 */
[----:B--2---:R-:W-:Y:S01]  /*1d30*/  FFMA R24, R15, R13, R24 ;  /* 0x0000000d0f187223 */ /* 0x004fe20000000018 */
[----:B---3--:R-:W-:-:S07]  /*1d40*/  @P0 FFMA R3, R6, R10, R3 ;  /* 0x0000000a06030223 */ /* 0x008fce0000000003 */
.L_x_0:
[----:B------:R-:W0:Y:S01]  /*1d50*/  LDCU UR5, c[0x0][0x3b0] ;  /* 0x00007600ff0577ac */ /* 0x000e220008000800 */
[----:B------:R-:W1:Y:S01]  /*1d60*/  LDC.64 R6, c[0x0][0x380] ;  /* 0x0000e000ff067b82 */ /* 0x000e620000000a00 */
[----:B------:R-:W-:-:S04]  /*1d70*/  ULEA.HI UR11, UR11, UR11, URZ, 0x1 ;  /* 0x0000000b0b0b7291 */ /* 0x000fc8000f8f08ff */
[----:B------:R-:W-:-:S03]  /*1d80*/  USHF.R.S32.HI UR11, URZ, 0x1, UR11 ;  /* 0x00000001ff0b7899 */ /* 0x000fc6000801140b */
[----:B------:R-:W2:Y:S01]  /*1d90*/  LDC.64 R8, c[0x0][0x388] ;  /* 0x0000e200ff087b82 */ /* 0x000ea20000000a00 */
[----:B0-----:R-:W-:-:S04]  /*1da0*/  UIADD3 UR5, UPT, UPT, UR5, -0x1, URZ ;  /* 0xffffffff05057890 */ /* 0x001fc8000fffe0ff */
[----:B------:R-:W-:-:S04]  /*1db0*/  UIADD3 UR5, UPT, UPT, UR5, UR9, URZ ;  /* 0x0000000905057290 */ /* 0x000fc8000fffe0ff */
[----:B------:R-:W-:-:S06]  /*1dc0*/  UIMAD UR5, UR11, UR5, UR11 ;  /* 0x000000050b0572a4 */ /* 0x000fcc000f8e020b */
[----:B------:R-:W-:Y:S01]  /*1dd0*/  IADD3 R11, PT, PT, R5, UR5, RZ ;  /* 0x00000005050b7c10 */ /* 0x000fe2000fffe0ff */
[----:B-1----:R-:W-:-:S04]  /*1de0*/  IMAD.WIDE R4, R4, 0x4, R6 ;  /* 0x0000000404047825 */ /* 0x002fc800078e0206 */
[----:B--2---:R-:W-:Y:S01]  /*1df0*/  IMAD.WIDE R6, R11, 0x4, R8 ;  /* 0x000000040b067825 */ /* 0x004fe200078e0208 */
[----:B------:R-:W-:Y:S04]  /*1e00*/  STG.E desc[UR16][R4.64], R24 ;  /* 0x0000001804007986 */ /* 0x000fe8000c101910 */
[----:B------:R-:W-:Y:S01]  /*1e10*/  STG.E desc[UR16][R6.64], R3 ;  /* 0x0000000306007986 */ /* 0x000fe2000c101910 */
[----:B------:R-:W-:Y:S05]  /*1e20*/  EXIT ;  /* 0x000000000000794d */ /* 0x000fea0003800000 */
.L_x_4:
[----:B------:R-:W-:-:S00]  /*1e30*/  BRA `(.L_x_4) ;  /* 0xfffffffc00fc7947 */ /* 0x000fc0000383ffff */
[----:B------:R-:W-:-:S00]  /*1e40*/  NOP ;  /* 0x0000000000007918 */ /* 0x000fc00000000000 */
        /* <DEDUP_REMOVED lines=11> */
.L_x_5:


//--------------------- .nv.shared.reserved.0     --------------------------
	.section	.nv.shared.reserved.0,"aw",@nobits
	.weak		__nv_reservedSMEM_offset_0_alias
	.size		__nv_reservedSMEM_offset_0_alias, 0, 64
	.other		__nv_reservedSMEM_offset_0_alias,@"STO_CUDA_RESERVED_SHARED STV_DEFAULT"
__nv_reservedSMEM_offset_0_alias:
	.zero		0
	.zero		64


//--------------------- .nv.constant0._Z16convAttnBackwardPfS_PKfS1_S1_iiiiiii --------------------------
	.section	.nv.constant0._Z16convAttnBackwardPfS_PKfS1_S1_iiiiiii,"a",@progbits
	.sectionflags	@""
	.align	4
.nv.constant0._Z16convAttnBackwardPfS_PKfS1_S1_iiiiiii:
	.zero		964


//--------------------- SYMBOLS --------------------------

	.type		.nv.reservedSmem.offset0,@object
	.size		.nv.reservedSmem.offset0,0x4
